	.target	sm_90a

	.elftype	@"ET_EXEC"


//--------------------- .note.nv.tkinfo           --------------------------
	.section	.note.nv.tkinfo,"",@"SHT_NOTE"
	.sectionflags	@"SHF_NOTE_NV_TKINFO"
	.tkinfo
        /*0018*/ 	.word	0x00000002
        /*0030*/ 	.string	""
        /*0030*/ 	.string	"ptxas"
        /*0030*/ 	.string	"Cuda compilation tools, release 13.0, V13.0.88"
        /*0030*/ 	.string	"Build cuda_13.0.r13.0/compiler.36424714_0"
        /*0030*/ 	.string	"-arch sm_90a -m 64 "



//--------------------- .note.nv.cuinfo           --------------------------
	.section	.note.nv.cuinfo,"",@"SHT_NOTE"
	.sectionflags	@"SHF_NOTE_NV_CUINFO"
        /*0018*/ 	.short	0x0002
        /*001a*/ 	.short	0x005a
        /*001c*/ 	.short	0x0082
	.zero		2


//--------------------- .nv.info                  --------------------------
	.section	.nv.info,"",@"SHT_CUDA_INFO"
	.align	4


	//----- nvinfo : EIATTR_REGCOUNT
	.align		4
        /*0000*/ 	.byte	0x04, 0x2f
        /*0002*/ 	.short	(.L_16 - .L_15)
	.align		4
.L_15:
        /*0004*/ 	.word	index@(_ZN7cutlass13device_kernelINS_4fmha6kernel28FmhaKernelTmaWarpSpecializedINS1_10collective30FmhaMainloopTmaWarpSpecializedINS_10bfloat16_tEffN4cute5tupleIJNS7_1CILi128EEESA_NS9_ILi96EEEEEENS8_IJiNS9_ILi1EEENS8_IJiiEEEEEESF_SF_NS4_14ResidualFusionEJNS2_6OptionILNS2_3TagE0ENS9_ILb1EEEEENSH_ILSI_2ESJ_EEEEENS4_15FmhaFwdEpilogueIS6_fNS8_IJNS9_ILi64EEESB_SA_EEEEENS2_23PersistentTileSchedulerEJSK_SL_EEEEEvNT_6ParamsE)
        /*0008*/ 	.word	0x000000a8


	//----- nvinfo : EIATTR_FRAME_SIZE
	.align		4
.L_16:
        /*000c*/ 	.byte	0x04, 0x11
        /*000e*/ 	.short	(.L_18 - .L_17)
	.align		4
.L_17:
        /*0010*/ 	.word	index@($__internal_0_$__cuda_sm20_rcp_rn_f32_slowpath)
        /*0014*/ 	.word	0x00000000


	//----- nvinfo : EIATTR_FRAME_SIZE
	.align		4
.L_18:
        /*0018*/ 	.byte	0x04, 0x11
        /*001a*/ 	.short	(.L_20 - .L_19)
	.align		4
.L_19:
        /*001c*/ 	.word	index@(_ZN7cutlass13device_kernelINS_4fmha6kernel28FmhaKernelTmaWarpSpecializedINS1_10collective30FmhaMainloopTmaWarpSpecializedINS_10bfloat16_tEffN4cute5tupleIJNS7_1CILi128EEESA_NS9_ILi96EEEEEENS8_IJiNS9_ILi1EEENS8_IJiiEEEEEESF_SF_NS4_14ResidualFusionEJNS2_6OptionILNS2_3TagE0ENS9_ILb1EEEEENSH_ILSI_2ESJ_EEEEENS4_15FmhaFwdEpilogueIS6_fNS8_IJNS9_ILi64EEESB_SA_EEEEENS2_23PersistentTileSchedulerEJSK_SL_EEEEEvNT_6ParamsE)
        /*0020*/ 	.word	0x00000000


	//----- nvinfo : EIATTR_MIN_STACK_SIZE
	.align		4
.L_20:
        /*0024*/ 	.byte	0x04, 0x12
        /*0026*/ 	.short	(.L_22 - .L_21)
	.align		4
.L_21:
        /*0028*/ 	.word	index@(_ZN7cutlass13device_kernelINS_4fmha6kernel28FmhaKernelTmaWarpSpecializedINS1_10collective30FmhaMainloopTmaWarpSpecializedINS_10bfloat16_tEffN4cute5tupleIJNS7_1CILi128EEESA_NS9_ILi96EEEEEENS8_IJiNS9_ILi1EEENS8_IJiiEEEEEESF_SF_NS4_14ResidualFusionEJNS2_6OptionILNS2_3TagE0ENS9_ILb1EEEEENSH_ILSI_2ESJ_EEEEENS4_15FmhaFwdEpilogueIS6_fNS8_IJNS9_ILi64EEESB_SA_EEEEENS2_23PersistentTileSchedulerEJSK_SL_EEEEEvNT_6ParamsE)
        /*002c*/ 	.word	0x00000000
.L_22:


//--------------------- .nv.compat                --------------------------
	.section	.nv.compat,"",@"SHT_CUDA_COMPAT_INFO"
	.align	4
        /*0000*/ 	.byte	0x02, 0x09, 0x01, 0x00, 0x02, 0x02, 0x04, 0x00, 0x02, 0x05, 0x05, 0x00, 0x03, 0x07, 0x01, 0x01
        /*0010*/ 	.byte	0x02, 0x03, 0x01, 0x00, 0x02, 0x06, 0x01, 0x00, 0x04, 0x0b, 0x08, 0x00, 0x00, 0x00, 0x00, 0x00
        /*0020*/ 	.byte	0x00, 0x00, 0x00, 0x00


//--------------------- .nv.info._ZN7cutlass13device_kernelINS_4fmha6kernel28FmhaKernelTmaWarpSpecializedINS1_10collective30FmhaMainloopTmaWarpSpecializedINS_10bfloat16_tEffN4cute5tupleIJNS7_1CILi128EEESA_NS9_ILi96EEEEEENS8_IJiNS9_ILi1EEENS8_IJiiEEEEEESF_SF_NS4_14ResidualFusionEJNS2_6OptionILNS2_3TagE0ENS9_ILb1EEEEENSH_ILSI_2ESJ_EEEEENS4_15FmhaFwdEpilogueIS6_fNS8_IJNS9_ILi64EEESB_SA_EEEEENS2_23PersistentTileSchedulerEJSK_SL_EEEEEvNT_6ParamsE --------------------------
	.section	.nv.info._ZN7cutlass13device_kernelINS_4fmha6kernel28FmhaKernelTmaWarpSpecializedINS1_10collective30FmhaMainloopTmaWarpSpecializedINS_10bfloat16_tEffN4cute5tupleIJNS7_1CILi128EEESA_NS9_ILi96EEEEEENS8_IJiNS9_ILi1EEENS8_IJiiEEEEEESF_SF_NS4_14ResidualFusionEJNS2_6OptionILNS2_3TagE0ENS9_ILb1EEEEENSH_ILSI_2ESJ_EEEEENS4_15FmhaFwdEpilogueIS6_fNS8_IJNS9_ILi64EEESB_SA_EEEEENS2_23PersistentTileSchedulerEJSK_SL_EEEEEvNT_6ParamsE,"",@"SHT_CUDA_INFO"
	.sectionflags	@""
	.align	4


	//----- nvinfo : EIATTR_CUDA_API_VERSION
	.align		4
        /*0000*/ 	.byte	0x04, 0x37
        /*0002*/ 	.short	(.L_24 - .L_23)
.L_23:
        /*0004*/ 	.word	0x00000082


	//----- nvinfo : EIATTR_KPARAM_INFO
	.align		4
.L_24:
        /*0008*/ 	.byte	0x04, 0x17
        /*000a*/ 	.short	(.L_26 - .L_25)
.L_25:
        /*000c*/ 	.word	0x00000000
        /*0010*/ 	.short	0x0000
        /*0012*/ 	.short	0x0070
        /*0014*/ 	.byte	0x00, 0xf0, 0x01, 0x20


	//----- nvinfo : EIATTR_SPARSE_MMA_MASK
	.align		4
.L_26:
        /*0018*/ 	.byte	0x03, 0x50
        /*001a*/ 	.short	0x0000


	//----- nvinfo : EIATTR_MAXREG_COUNT
	.align		4
        /*001c*/ 	.byte	0x03, 0x1b
        /*001e*/ 	.short	0x00a8


	//----- nvinfo : EIATTR_NUM_BARRIERS
	.align		4
        /*0020*/ 	.byte	0x02, 0x4c
        /*0022*/ 	.byte	0x02
	.zero		1


	//----- nvinfo : EIATTR_EXTERNS
	.align		4
        /*0024*/ 	.byte	0x04, 0x0f
        /*0026*/ 	.short	(.L_28 - .L_27)


	//   ....[0]....
	.align		4
.L_27:
        /*0028*/ 	.word	index@(__assertfail)


	//----- nvinfo : EIATTR_MERCURY_ISA_VERSION
	.align		4
.L_28:
        /*002c*/ 	.byte	0x03, 0x5f
        /*002e*/ 	.short	0x0101


	//----- nvinfo : EIATTR_INT_WARP_WIDE_INSTR_OFFSETS
	.align		4
        /*0030*/ 	.byte	0x04, 0x31
        /*0032*/ 	.short	(.L_30 - .L_29)


	//   ....[0]....
.L_29:
        /*0034*/ 	.word	0x00000760


	//   ....[1]....
        /*0038*/ 	.word	0x00000770


	//   ....[2]....
        /*003c*/ 	.word	0x00000780


	//   ....[3]....
        /*0040*/ 	.word	0x00000790


	//   ....[4]....
        /*0044*/ 	.word	0x00000800


	//   ....[5]....
        /*0048*/ 	.word	0x000009c0


	//   ....[6]....
        /*004c*/ 	.word	0x00000a70


	//----- nvinfo : EIATTR_COOP_GROUP_MASK_REGIDS
	.align		4
.L_30:
        /*0050*/ 	.byte	0x04, 0x29
        /*0052*/ 	.short	(.L_32 - .L_31)


	//   ....[0]....
.L_31:
        /*0054*/ 	.word	0xffffffff


	//   ....[1]....
        /*0058*/ 	.word	0xffffffff


	//   ....[2]....
        /*005c*/ 	.word	0xffffffff


	//   ....[3]....
        /*0060*/ 	.word	0xffffffff


	//   ....[4]....
        /*0064*/ 	.word	0xffffffff


	//   ....[5]....
        /*0068*/ 	.word	0xffffffff


	//   ....[6]....
        /*006c*/ 	.word	0xffffffff


	//   ....[7]....
        /*0070*/ 	.word	0xffffffff


	//   ....[8]....
        /*0074*/ 	.word	0xffffffff


	//   ....[9]....
        /*0078*/ 	.word	0xffffffff


	//   ....[10]....
        /*007c*/ 	.word	0xffffffff


	//   ....[11]....
        /*0080*/ 	.word	0xffffffff


	//   ....[12]....
        /*0084*/ 	.word	0xffffffff


	//   ....[13]....
        /*0088*/ 	.word	0xffffffff


	//   ....[14]....
        /*008c*/ 	.word	0xffffffff


	//   ....[15]....
        /*0090*/ 	.word	0xffffffff


	//   ....[16]....
        /*0094*/ 	.word	0xffffffff


	//   ....[17]....
        /*0098*/ 	.word	0xffffffff


	//   ....[18]....
        /*009c*/ 	.word	0xffffffff


	//   ....[19]....
        /*00a0*/ 	.word	0xffffffff


	//   ....[20]....
        /*00a4*/ 	.word	0xffffffff


	//   ....[21]....
        /*00a8*/ 	.word	0xffffffff


	//----- nvinfo : EIATTR_COOP_GROUP_INSTR_OFFSETS
	.align		4
.L_32:
        /*00ac*/ 	.byte	0x04, 0x28
        /*00ae*/ 	.short	(.L_34 - .L_33)


	//   ....[0]....
.L_33:
        /*00b0*/ 	.word	0x00000070


	//   ....[1]....
        /*00b4*/ 	.word	0x000000a0


	//   ....[2]....
        /*00b8*/ 	.word	0x000001d0


	//   ....[3]....
        /*00bc*/ 	.word	0x000003e0


	//   ....[4]....
        /*00c0*/ 	.word	0x000005a0


	//   ....[5]....
        /*00c4*/ 	.word	0x00000700


	//   ....[6]....
        /*00c8*/ 	.word	0x00001ff0


	//   ....[7]....
        /*00cc*/ 	.word	0x000020a0


	//   ....[8]....
        /*00d0*/ 	.word	0x000028e0


	//   ....[9]....
        /*00d4*/ 	.word	0x00002a10


	//   ....[10]....
        /*00d8*/ 	.word	0x00004760


	//   ....[11]....
        /*00dc*/ 	.word	0x00004790


	//   ....[12]....
        /*00e0*/ 	.word	0x00005050


	//   ....[13]....
        /*00e4*/ 	.word	0x00005190


	//   ....[14]....
        /*00e8*/ 	.word	0x000079a0


	//   ....[15]....
        /*00ec*/ 	.word	0x00007aa0


	//   ....[16]....
        /*00f0*/ 	.word	0x00008400


	//   ....[17]....
        /*00f4*/ 	.word	0x00008510


	//   ....[18]....
        /*00f8*/ 	.word	0x0000a1a0


	//   ....[19]....
        /*00fc*/ 	.word	0x0000a1e0


	//   ....[20]....
        /*0100*/ 	.word	0x0000a230


	//   ....[21]....
        /*0104*/ 	.word	0x0000a240


	//----- nvinfo : EIATTR_REG_RECONFIG
	.align		4
.L_34:
        /*0108*/ 	.byte	0x01, 0x54
	.zero		2


	//----- nvinfo : EIATTR_SYSCALL_OFFSETS
	.align		4
        /*010c*/ 	.byte	0x04, 0x46
        /*010e*/ 	.short	(.L_36 - .L_35)


	//   ....[0]....
.L_35:
        /*0110*/ 	.word	0x0000ad70


	//   ....[1]....
        /*0114*/ 	.word	0x0000aed0


	//----- nvinfo : EIATTR_MBARRIER_INSTR_OFFSETS
	.align		4
.L_36:
        /*0118*/ 	.byte	0x04, 0x39
        /*011a*/ 	.short	(.L_38 - .L_37)


	//   ....[0]....
.L_37:
        /*011c*/ 	.word	0x00000390
        /*0120*/ 	.word	0x000000ff
        /*0124*/ 	.word	0x00028450
        /*0128*/ 	.short	0x0100
        /*012a*/ 	.byte	0x08
	.zero		1


	//   ....[1]....
        /*012c*/ 	.word	0x000003a0
        /*0130*/ 	.word	0x000000ff
        /*0134*/ 	.word	0x00028460
        /*0138*/ 	.short	0x0100
        /*013a*/ 	.byte	0x08
	.zero		1


	//   ....[2]....
        /*013c*/ 	.word	0x000003b0
        /*0140*/ 	.word	0x000000ff
        /*0144*/ 	.word	0x00028458
        /*0148*/ 	.short	0x0100
        /*014a*/ 	.byte	0x08
	.zero		1


	//   ....[3]....
        /*014c*/ 	.word	0x000003c0
        /*0150*/ 	.word	0x000000ff
        /*0154*/ 	.word	0x00028468
        /*0158*/ 	.short	0x0100
        /*015a*/ 	.byte	0x08
	.zero		1


	//   ....[4]....
        /*015c*/ 	.word	0x000004f0
        /*0160*/ 	.word	0x000000ff
        /*0164*/ 	.word	0x00028400
        /*0168*/ 	.short	0x0100
        /*016a*/ 	.byte	0x08
	.zero		1


	//   ....[5]....
        /*016c*/ 	.word	0x00000500
        /*0170*/ 	.word	0x000000ff
        /*0174*/ 	.word	0x00028428
        /*0178*/ 	.short	0x0100
        /*017a*/ 	.byte	0x08
	.zero		1


	//   ....[6]....
        /*017c*/ 	.word	0x00000510
        /*0180*/ 	.word	0x000000ff
        /*0184*/ 	.word	0x00028408
        /*0188*/ 	.short	0x0100
        /*018a*/ 	.byte	0x08
	.zero		1


	//   ....[7]....
        /*018c*/ 	.word	0x00000520
        /*0190*/ 	.word	0x000000ff
        /*0194*/ 	.word	0x00028430
        /*0198*/ 	.short	0x0100
        /*019a*/ 	.byte	0x08
	.zero		1


	//   ....[8]....
        /*019c*/ 	.word	0x00000530
        /*01a0*/ 	.word	0x000000ff
        /*01a4*/ 	.word	0x00028410
        /*01a8*/ 	.short	0x0100
        /*01aa*/ 	.byte	0x08
	.zero		1


	//   ....[9]....
        /*01ac*/ 	.word	0x00000540
        /*01b0*/ 	.word	0x000000ff
        /*01b4*/ 	.word	0x00028438
        /*01b8*/ 	.short	0x0100
        /*01ba*/ 	.byte	0x08
	.zero		1


	//   ....[10]....
        /*01bc*/ 	.word	0x00000550
        /*01c0*/ 	.word	0x000000ff
        /*01c4*/ 	.word	0x00028418
        /*01c8*/ 	.short	0x0100
        /*01ca*/ 	.byte	0x08
	.zero		1


	//   ....[11]....
        /*01cc*/ 	.word	0x00000560
        /*01d0*/ 	.word	0x000000ff
        /*01d4*/ 	.word	0x00028440
        /*01d8*/ 	.short	0x0100
        /*01da*/ 	.byte	0x08
	.zero		1


	//   ....[12]....
        /*01dc*/ 	.word	0x00000570
        /*01e0*/ 	.word	0x000000ff
        /*01e4*/ 	.word	0x00028420
        /*01e8*/ 	.short	0x0100
        /*01ea*/ 	.byte	0x08
	.zero		1


	//   ....[13]....
        /*01ec*/ 	.word	0x00000580
        /*01f0*/ 	.word	0x000000ff
        /*01f4*/ 	.word	0x00028448
        /*01f8*/ 	.short	0x0100
        /*01fa*/ 	.byte	0x08
	.zero		1


	//   ....[14]....
        /*01fc*/ 	.word	0x000006b0
        /*0200*/ 	.word	0x000000ff
        /*0204*/ 	.word	0x00028470
        /*0208*/ 	.short	0x0100
        /*020a*/ 	.byte	0x08
	.zero		1


	//   ....[15]....
        /*020c*/ 	.word	0x000006c0
        /*0210*/ 	.word	0x000000ff
        /*0214*/ 	.word	0x00028480
        /*0218*/ 	.short	0x0100
        /*021a*/ 	.byte	0x08
	.zero		1


	//   ....[16]....
        /*021c*/ 	.word	0x000006d0
        /*0220*/ 	.word	0x000000ff
        /*0224*/ 	.word	0x00028478
        /*0228*/ 	.short	0x0100
        /*022a*/ 	.byte	0x08
	.zero		1


	//   ....[17]....
        /*022c*/ 	.word	0x000006e0
        /*0230*/ 	.word	0x000000ff
        /*0234*/ 	.word	0x00028488
        /*0238*/ 	.short	0x0100
        /*023a*/ 	.byte	0x08
	.zero		1


	//   ....[18]....
        /*023c*/ 	.word	0x00000820
        /*0240*/ 	.word	0x000000ff
        /*0244*/ 	.word	0x00028490
        /*0248*/ 	.short	0x0100
        /*024a*/ 	.byte	0x06
	.zero		1


	//   ....[19]....
        /*024c*/ 	.word	0x00000830
        /*0250*/ 	.word	0x000000ff
        /*0254*/ 	.word	0x00028498
        /*0258*/ 	.short	0x0100
        /*025a*/ 	.byte	0x06
	.zero		1


	//   ....[20]....
        /*025c*/ 	.word	0x00000840
        /*0260*/ 	.word	0x000000ff
        /*0264*/ 	.word	0x000284a0
        /*0268*/ 	.short	0x0100
        /*026a*/ 	.byte	0x06
	.zero		1


	//   ....[21]....
        /*026c*/ 	.word	0x00000850
        /*0270*/ 	.word	0x000000ff
        /*0274*/ 	.word	0x000284a8
        /*0278*/ 	.short	0x0100
        /*027a*/ 	.byte	0x06
	.zero		1


	//   ....[22]....
        /*027c*/ 	.word	0x00000950
        /*0280*/ 	.word	0x000000ff
        /*0284*/ 	.word	0x000284c0
        /*0288*/ 	.short	0x0100
        /*028a*/ 	.byte	0x08
	.zero		1


	//   ....[23]....
        /*028c*/ 	.word	0x00000960
        /*0290*/ 	.word	0x000000ff
        /*0294*/ 	.word	0x000284d8
        /*0298*/ 	.short	0x0100
        /*029a*/ 	.byte	0x08
	.zero		1


	//   ....[24]....
        /*029c*/ 	.word	0x00000970
        /*02a0*/ 	.word	0x000000ff
        /*02a4*/ 	.word	0x000284c8
        /*02a8*/ 	.short	0x0100
        /*02aa*/ 	.byte	0x08
	.zero		1


	//   ....[25]....
        /*02ac*/ 	.word	0x00000980
        /*02b0*/ 	.word	0x000000ff
        /*02b4*/ 	.word	0x000284e0
        /*02b8*/ 	.short	0x0100
        /*02ba*/ 	.byte	0x08
	.zero		1


	//   ....[26]....
        /*02bc*/ 	.word	0x00000990
        /*02c0*/ 	.word	0x000000ff
        /*02c4*/ 	.word	0x000284d0
        /*02c8*/ 	.short	0x0100
        /*02ca*/ 	.byte	0x08
	.zero		1


	//   ....[27]....
        /*02cc*/ 	.word	0x000009a0
        /*02d0*/ 	.word	0x000000ff
        /*02d4*/ 	.word	0x000284e8
        /*02d8*/ 	.short	0x0100
        /*02da*/ 	.byte	0x08
	.zero		1


	//   ....[28]....
        /*02dc*/ 	.word	0x00000aa0
        /*02e0*/ 	.word	0x000000ff
        /*02e4*/ 	.word	0x000284b0
        /*02e8*/ 	.short	0x0100
        /*02ea*/ 	.byte	0x06
	.zero		1


	//   ....[29]....
        /*02ec*/ 	.word	0x000012a0
        /*02f0*/ 	.word	0x000000ff
        /*02f4*/ 	.word	0x00028450
        /*02f8*/ 	.short	0x010a
        /*02fa*/ 	.byte	0x04
	.zero		1


	//   ....[30]....
        /*02fc*/ 	.word	0x00001350
        /*0300*/ 	.word	0x000000ff
        /*0304*/ 	.word	0x00028400
        /*0308*/ 	.short	0x010a
        /*030a*/ 	.byte	0x1f
	.zero		1


	//   ....[31]....
        /*030c*/ 	.word	0x00001370
        /*0310*/ 	.word	0x000000ff
        /*0314*/ 	.word	0xfffffff8
        /*0318*/ 	.short	0x010a
        /*031a*/ 	.byte	0x1c
	.zero		1


	//   ....[32]....
        /*031c*/ 	.word	0x00003ac0
        /*0320*/ 	.word	0x0000001a
        /*0324*/ 	.word	0x00000000
        /*0328*/ 	.short	0x0101
        /*032a*/ 	.byte	0x1e
	.zero		1


	//   ....[33]....
        /*032c*/ 	.word	0x00003e00
        /*0330*/ 	.word	0x000000ff
        /*0334*/ 	.word	0x00028400
        /*0338*/ 	.short	0x010a
        /*033a*/ 	.byte	0x06
	.zero		1


	//   ....[34]....
        /*033c*/ 	.word	0x00004120
        /*0340*/ 	.word	0x000000ff
        /*0344*/ 	.word	0x00000000
        /*0348*/ 	.short	0x0101
        /*034a*/ 	.byte	0x1f
	.zero		1


	//   ....[35]....
        /*034c*/ 	.word	0x000042a0
        /*0350*/ 	.word	0x000000ff
        /*0354*/ 	.word	0x00028400
        /*0358*/ 	.short	0x010a
        /*035a*/ 	.byte	0x06
	.zero		1


	//   ....[36]....
        /*035c*/ 	.word	0x000062f0
        /*0360*/ 	.word	0x000000ff
        /*0364*/ 	.word	0x00028400
        /*0368*/ 	.short	0x010a
        /*036a*/ 	.byte	0x06
	.zero		1


	//   ....[37]....
        /*036c*/ 	.word	0x00006800
        /*0370*/ 	.word	0x000000ff
        /*0374*/ 	.word	0x00028400
        /*0378*/ 	.short	0x010a
        /*037a*/ 	.byte	0x06
	.zero		1


	//   ....[38]....
        /*037c*/ 	.word	0x00006b10
        /*0380*/ 	.word	0x000000ff
        /*0384*/ 	.word	0x00000000
        /*0388*/ 	.short	0x0101
        /*038a*/ 	.byte	0x06
	.zero		1


	//   ....[39]....
        /*038c*/ 	.word	0x00006bc0
        /*0390*/ 	.word	0x000000ff
        /*0394*/ 	.word	0x00000000
        /*0398*/ 	.short	0x0101
        /*039a*/ 	.byte	0x06
	.zero		1


	//   ....[40]....
        /*039c*/ 	.word	0x00006d70
        /*03a0*/ 	.word	0x000000ff
        /*03a4*/ 	.word	0x00028400
        /*03a8*/ 	.short	0x010a
        /*03aa*/ 	.byte	0x06
	.zero		1


	//   ....[41]....
        /*03ac*/ 	.word	0x00009690
        /*03b0*/ 	.word	0x000000ff
        /*03b4*/ 	.word	0x00028400
        /*03b8*/ 	.short	0x010a
        /*03ba*/ 	.byte	0x06
	.zero		1


	//   ....[42]....
        /*03bc*/ 	.word	0x00009b80
        /*03c0*/ 	.word	0x000000ff
        /*03c4*/ 	.word	0x00028400
        /*03c8*/ 	.short	0x010a
        /*03ca*/ 	.byte	0x06
	.zero		1


	//   ....[43]....
        /*03cc*/ 	.word	0x00009e90
        /*03d0*/ 	.word	0x000000ff
        /*03d4*/ 	.word	0x00000000
        /*03d8*/ 	.short	0x0101
        /*03da*/ 	.byte	0x06
	.zero		1


	//   ....[44]....
        /*03dc*/ 	.word	0x00009f40
        /*03e0*/ 	.word	0x000000ff
        /*03e4*/ 	.word	0x00000000
        /*03e8*/ 	.short	0x0101
        /*03ea*/ 	.byte	0x06
	.zero		1


	//   ....[45]....
        /*03ec*/ 	.word	0x0000a0f0
        /*03f0*/ 	.word	0x000000ff
        /*03f4*/ 	.word	0x00000000
        /*03f8*/ 	.short	0x0101
        /*03fa*/ 	.byte	0x04
	.zero		1


	//   ....[46]....
        /*03fc*/ 	.word	0x0000a170
        /*0400*/ 	.word	0x000000ff
        /*0404*/ 	.word	0x00000000
        /*0408*/ 	.short	0x0101
        /*040a*/ 	.byte	0x1e
	.zero		1


	//   ....[47]....
        /*040c*/ 	.word	0x0000a770
        /*0410*/ 	.word	0x000000ff
        /*0414*/ 	.word	0x00000008
        /*0418*/ 	.short	0x010a
        /*041a*/ 	.byte	0x1c
	.zero		1


	//   ....[48]....
        /*041c*/ 	.word	0x0000ba50
        /*0420*/ 	.word	0x00000000
        /*0424*/ 	.word	0x00028490
        /*0428*/ 	.short	0x0101
        /*042a*/ 	.byte	0x26
	.zero		1


	//   ....[49]....
        /*042c*/ 	.word	0x0000be10
        /*0430*/ 	.word	0x00000007
        /*0434*/ 	.word	0x00028460
        /*0438*/ 	.short	0x010a
        /*043a*/ 	.byte	0x3f
	.zero		1


	//   ....[50]....
        /*043c*/ 	.word	0x0000c130
        /*0440*/ 	.word	0x00000007
        /*0444*/ 	.word	0x000284b0
        /*0448*/ 	.short	0x0101
        /*044a*/ 	.byte	0x3f
	.zero		1


	//   ....[51]....
        /*044c*/ 	.word	0x0000c140
        /*0450*/ 	.word	0x00000007
        /*0454*/ 	.word	0x000284b0
        /*0458*/ 	.short	0x010a
        /*045a*/ 	.byte	0x3f
	.zero		1


	//   ....[52]....
        /*045c*/ 	.word	0x0000c1e0
        /*0460*/ 	.word	0x00000004
        /*0464*/ 	.word	0x00028460
        /*0468*/ 	.short	0x010a
        /*046a*/ 	.byte	0x3f
	.zero		1


	//   ....[53]....
        /*046c*/ 	.word	0x0000c7f0
        /*0470*/ 	.word	0x00000008
        /*0474*/ 	.word	0x00028428
        /*0478*/ 	.short	0x010a
        /*047a*/ 	.byte	0x3f
	.zero		1


	//   ....[54]....
        /*047c*/ 	.word	0x0000cb10
        /*0480*/ 	.word	0x00000004
        /*0484*/ 	.word	0x000284b0
        /*0488*/ 	.short	0x0101
        /*048a*/ 	.byte	0x3f
	.zero		1


	//   ....[55]....
        /*048c*/ 	.word	0x0000cb20
        /*0490*/ 	.word	0x00000004
        /*0494*/ 	.word	0x000284b0
        /*0498*/ 	.short	0x010a
        /*049a*/ 	.byte	0x3f
	.zero		1


	//   ....[56]....
        /*049c*/ 	.word	0x0000cbd0
        /*04a0*/ 	.word	0x00000007
        /*04a4*/ 	.word	0x00028428
        /*04a8*/ 	.short	0x010a
        /*04aa*/ 	.byte	0x3f
	.zero		1


	//   ....[57]....
        /*04ac*/ 	.word	0x0000cf80
        /*04b0*/ 	.word	0x00000007
        /*04b4*/ 	.word	0x00028428
        /*04b8*/ 	.short	0x010a
        /*04ba*/ 	.byte	0x3f
	.zero		1


	//   ....[58]....
        /*04bc*/ 	.word	0x0000d2c0
        /*04c0*/ 	.word	0x00000007
        /*04c4*/ 	.word	0x00028428
        /*04c8*/ 	.short	0x010a
        /*04ca*/ 	.byte	0x3f
	.zero		1


	//   ....[59]....
        /*04cc*/ 	.word	0x0000d650
        /*04d0*/ 	.word	0x00000003
        /*04d4*/ 	.word	0x00028450
        /*04d8*/ 	.short	0x010a
        /*04da*/ 	.byte	0x3f
	.zero		1


	//   ....[60]....
        /*04dc*/ 	.word	0x0000d6b0
        /*04e0*/ 	.word	0x00000005
        /*04e4*/ 	.word	0x00028400
        /*04e8*/ 	.short	0x010a
        /*04ea*/ 	.byte	0x3f
	.zero		1


	//   ....[61]....
        /*04ec*/ 	.word	0x0000d710
        /*04f0*/ 	.word	0x00000000
        /*04f4*/ 	.word	0xfffffff8
        /*04f8*/ 	.short	0x010a
        /*04fa*/ 	.byte	0x3f
	.zero		1


	//   ....[62]....
        /*04fc*/ 	.word	0x0000d770
        /*0500*/ 	.word	0x00000009
        /*0504*/ 	.word	0x00028400
        /*0508*/ 	.short	0x010a
        /*050a*/ 	.byte	0x3f
	.zero		1


	//   ....[63]....
        /*050c*/ 	.word	0x0000d7d0
        /*0510*/ 	.word	0x00000006
        /*0514*/ 	.word	0x00028400
        /*0518*/ 	.short	0x010a
        /*051a*/ 	.byte	0x3f
	.zero		1


	//   ....[64]....
        /*051c*/ 	.word	0x0000d830
        /*0520*/ 	.word	0x00000008
        /*0524*/ 	.word	0x00028400
        /*0528*/ 	.short	0x010a
        /*052a*/ 	.byte	0x3f
	.zero		1


	//   ....[65]....
        /*052c*/ 	.word	0x0000d890
        /*0530*/ 	.word	0x00000006
        /*0534*/ 	.word	0x00028400
        /*0538*/ 	.short	0x010a
        /*053a*/ 	.byte	0x3f
	.zero		1


	//   ....[66]....
        /*053c*/ 	.word	0x0000d8f0
        /*0540*/ 	.word	0x00000009
        /*0544*/ 	.word	0x00028400
        /*0548*/ 	.short	0x010a
        /*054a*/ 	.byte	0x3f
	.zero		1


	//   ....[67]....
        /*054c*/ 	.word	0x0000d950
        /*0550*/ 	.word	0x00000003
        /*0554*/ 	.word	0x00000008
        /*0558*/ 	.short	0x010a
        /*055a*/ 	.byte	0x3f
	.zero		1


	//   ....[68]....
        /*055c*/ 	.word	0x0000da20
        /*0560*/ 	.word	0x00000007
        /*0564*/ 	.word	0x00028460
        /*0568*/ 	.short	0x010a
        /*056a*/ 	.byte	0x3f
	.zero		1


	//   ....[69]....
        /*056c*/ 	.word	0x0000da70
        /*0570*/ 	.word	0x00000007
        /*0574*/ 	.word	0x000284b0
        /*0578*/ 	.short	0x010a
        /*057a*/ 	.byte	0x3f
	.zero		1


	//   ....[70]....
        /*057c*/ 	.word	0x0000dac0
        /*0580*/ 	.word	0x00000004
        /*0584*/ 	.word	0x00028460
        /*0588*/ 	.short	0x010a
        /*058a*/ 	.byte	0x3f
	.zero		1


	//   ....[71]....
        /*058c*/ 	.word	0x0000db90
        /*0590*/ 	.word	0x00000008
        /*0594*/ 	.word	0x00028428
        /*0598*/ 	.short	0x010a
        /*059a*/ 	.byte	0x3f
	.zero		1


	//   ....[72]....
        /*059c*/ 	.word	0x0000dbe0
        /*05a0*/ 	.word	0x00000004
        /*05a4*/ 	.word	0x000284b0
        /*05a8*/ 	.short	0x010a
        /*05aa*/ 	.byte	0x3f
	.zero		1


	//   ....[73]....
        /*05ac*/ 	.word	0x0000dc30
        /*05b0*/ 	.word	0x00000007
        /*05b4*/ 	.word	0x00028428
        /*05b8*/ 	.short	0x010a
        /*05ba*/ 	.byte	0x3f
	.zero		1


	//   ....[74]....
        /*05bc*/ 	.word	0x0000dc80
        /*05c0*/ 	.word	0x00000007
        /*05c4*/ 	.word	0x00028428
        /*05c8*/ 	.short	0x010a
        /*05ca*/ 	.byte	0x3f
	.zero		1


	//   ....[75]....
        /*05cc*/ 	.word	0x0000dcd0
        /*05d0*/ 	.word	0x00000007
        /*05d4*/ 	.word	0x00028428
        /*05d8*/ 	.short	0x010a
        /*05da*/ 	.byte	0x3f
	.zero		1


	//----- nvinfo : EIATTR_NUM_MBARRIERS
	.align		4
.L_38:
        /*05dc*/ 	.byte	0x03, 0x38
        /*05de*/ 	.short	0x001d


	//----- nvinfo : EIATTR_EXIT_INSTR_OFFSETS
	.align		4
        /*05e0*/ 	.byte	0x04, 0x1c
        /*05e2*/ 	.short	(.L_40 - .L_39)


	//   ....[0]....
.L_39:
        /*05e4*/ 	.word	0x00000b00


	//   ....[1]....
        /*05e8*/ 	.word	0x00000b70


	//   ....[2]....
        /*05ec*/ 	.word	0x0000ba80


	//   ....[3]....
        /*05f0*/ 	.word	0x0000bae0


	//   ....[4]....
        /*05f4*/ 	.word	0x0000bb10


	//   ....[5]....
        /*05f8*/ 	.word	0x0000c4f0


	//   ....[6]....
        /*05fc*/ 	.word	0x0000c520


	//   ....[7]....
        /*0600*/ 	.word	0x0000d630


	//----- nvinfo : EIATTR_MAX_THREADS
	.align		4
.L_40:
        /*0604*/ 	.byte	0x04, 0x05
        /*0606*/ 	.short	(.L_42 - .L_41)
.L_41:
        /*0608*/ 	.word	0x00000180
        /*060c*/ 	.word	0x00000001
        /*0610*/ 	.word	0x00000001


	//----- nvinfo : EIATTR_CRS_STACK_SIZE
	.align		4
.L_42:
        /*0614*/ 	.byte	0x04, 0x1e
        /*0616*/ 	.short	(.L_44 - .L_43)
.L_43:
        /*0618*/ 	.word	0x00000000


	//----- nvinfo : EIATTR_CBANK_PARAM_SIZE
	.align		4
.L_44:
        /*061c*/ 	.byte	0x03, 0x19
        /*061e*/ 	.short	0x0870


	//----- nvinfo : EIATTR_PARAM_CBANK
	.align		4
        /*0620*/ 	.byte	0x04, 0x0a
        /*0622*/ 	.short	(.L_46 - .L_45)
	.align		4
.L_45:
        /*0624*/ 	.word	index@(.nv.constant0._ZN7cutlass13device_kernelINS_4fmha6kernel28FmhaKernelTmaWarpSpecializedINS1_10collective30FmhaMainloopTmaWarpSpecializedINS_10bfloat16_tEffN4cute5tupleIJNS7_1CILi128EEESA_NS9_ILi96EEEEEENS8_IJiNS9_ILi1EEENS8_IJiiEEEEEESF_SF_NS4_14ResidualFusionEJNS2_6OptionILNS2_3TagE0ENS9_ILb1EEEEENSH_ILSI_2ESJ_EEEEENS4_15FmhaFwdEpilogueIS6_fNS8_IJNS9_ILi64EEESB_SA_EEEEENS2_23PersistentTileSchedulerEJSK_SL_EEEEEvNT_6ParamsE)
        /*0628*/ 	.short	0x0210
        /*062a*/ 	.short	0x0870


	//----- nvinfo : EIATTR_SW_WAR
	.align		4
.L_46:
        /*062c*/ 	.byte	0x04, 0x36
        /*062e*/ 	.short	(.L_48 - .L_47)
.L_47:
        /*0630*/ 	.word	0x00000008
.L_48:


//--------------------- .nv.callgraph             --------------------------
	.section	.nv.callgraph,"",@"SHT_CUDA_CALLGRAPH"
	.align	4
	.sectionentsize	8
	.align		4
        /*0000*/ 	.word	0x00000000
	.align		4
        /*0004*/ 	.word	0xffffffff
	.align		4
        /*0008*/ 	.word	index@(_ZN7cutlass13device_kernelINS_4fmha6kernel28FmhaKernelTmaWarpSpecializedINS1_10collective30FmhaMainloopTmaWarpSpecializedINS_10bfloat16_tEffN4cute5tupleIJNS7_1CILi128EEESA_NS9_ILi96EEEEEENS8_IJiNS9_ILi1EEENS8_IJiiEEEEEESF_SF_NS4_14ResidualFusionEJNS2_6OptionILNS2_3TagE0ENS9_ILb1EEEEENSH_ILSI_2ESJ_EEEEENS4_15FmhaFwdEpilogueIS6_fNS8_IJNS9_ILi64EEESB_SA_EEEEENS2_23PersistentTileSchedulerEJSK_SL_EEEEEvNT_6ParamsE)
	.align		4
        /*000c*/ 	.word	index@(__assertfail)
	.align		4
        /*0010*/ 	.word	0x00000000
	.align		4
        /*0014*/ 	.word	0xfffffffe
	.align		4
        /*0018*/ 	.word	0x00000000
	.align		4
        /*001c*/ 	.word	0xfffffffd
	.align		4
        /*0020*/ 	.word	0x00000000
	.align		4
        /*0024*/ 	.word	0xfffffffc


//--------------------- .nv.constant4             --------------------------
	.section	.nv.constant4,"a",@progbits
	.align	8
	.align		8
.nv.constant4:
        /*0000*/ 	.dword	__assertfail
	.align		8
        /*0008*/ 	.dword	__unnamed_1
	.align		8
        /*0010*/ 	.dword	__unnamed_2
	.align		8
        /*0018*/ 	.dword	_ZN39_INTERNAL_63bae34e_4_k_cu_2d9d40d2_35464cuda3std3__45__cpo5beginE
	.align		8
        /*0020*/ 	.dword	_ZN39_INTERNAL_63bae34e_4_k_cu_2d9d40d2_35464cuda3std3__45__cpo3endE
	.align		8
        /*0028*/ 	.dword	_ZN39_INTERNAL_63bae34e_4_k_cu_2d9d40d2_35464cuda3std3__45__cpo6cbeginE
	.align		8
        /*0030*/ 	.dword	_ZN39_INTERNAL_63bae34e_4_k_cu_2d9d40d2_35464cuda3std3__45__cpo4cendE
	.align		8
        /*0038*/ 	.dword	_ZN39_INTERNAL_63bae34e_4_k_cu_2d9d40d2_35464cuda3std3__441_GLOBAL__N__63bae34e_4_k_cu_2d9d40d2_35466ignoreE
	.align		8
        /*0040*/ 	.dword	_ZN39_INTERNAL_63bae34e_4_k_cu_2d9d40d2_35464cuda3std3__419piecewise_constructE
	.align		8
        /*0048*/ 	.dword	_ZN39_INTERNAL_63bae34e_4_k_cu_2d9d40d2_35464cuda3std3__48in_placeE
	.align		8
        /*0050*/ 	.dword	_ZN39_INTERNAL_63bae34e_4_k_cu_2d9d40d2_35464cuda3std6ranges3__45__cpo4swapE
	.align		8
        /*0058*/ 	.dword	_ZN39_INTERNAL_63bae34e_4_k_cu_2d9d40d2_35464cuda3std6ranges3__45__cpo9iter_moveE
	.align		8
        /*0060*/ 	.dword	_ZN39_INTERNAL_63bae34e_4_k_cu_2d9d40d2_35464cute7productE
	.align		8
        /*0068*/ 	.dword	_ZN39_INTERNAL_63bae34e_4_k_cu_2d9d40d2_35464cute1_E
	.align		8
        /*0070*/ 	.dword	$str$24
	.align		8
        /*0078*/ 	.dword	$str$25


//--------------------- .text._ZN7cutlass13device_kernelINS_4fmha6kernel28FmhaKernelTmaWarpSpecializedINS1_10collective30FmhaMainloopTmaWarpSpecializedINS_10bfloat16_tEffN4cute5tupleIJNS7_1CILi128EEESA_NS9_ILi96EEEEEENS8_IJiNS9_ILi1EEENS8_IJiiEEEEEESF_SF_NS4_14ResidualFusionEJNS2_6OptionILNS2_3TagE0ENS9_ILb1EEEEENSH_ILSI_2ESJ_EEEEENS4_15FmhaFwdEpilogueIS6_fNS8_IJNS9_ILi64EEESB_SA_EEEEENS2_23PersistentTileSchedulerEJSK_SL_EEEEEvNT_6ParamsE --------------------------
	.section	.text._ZN7cutlass13device_kernelINS_4fmha6kernel28FmhaKernelTmaWarpSpecializedINS1_10collective30FmhaMainloopTmaWarpSpecializedINS_10bfloat16_tEffN4cute5tupleIJNS7_1CILi128EEESA_NS9_ILi96EEEEEENS8_IJiNS9_ILi1EEENS8_IJiiEEEEEESF_SF_NS4_14ResidualFusionEJNS2_6OptionILNS2_3TagE0ENS9_ILb1EEEEENSH_ILSI_2ESJ_EEEEENS4_15FmhaFwdEpilogueIS6_fNS8_IJNS9_ILi64EEESB_SA_EEEEENS2_23PersistentTileSchedulerEJSK_SL_EEEEEvNT_6ParamsE,"ax",@progbits
	.align	128
.text._ZN7cutlass13device_kernelINS_4fmha6kernel28FmhaKernelTmaWarpSpecializedINS1_10collective30FmhaMainloopTmaWarpSpecializedINS_10bfloat16_tEffN4cute5tupleIJNS7_1CILi128EEESA_NS9_ILi96EEEEEENS8_IJiNS9_ILi1EEENS8_IJiiEEEEEESF_SF_NS4_14ResidualFusionEJNS2_6OptionILNS2_3TagE0ENS9_ILb1EEEEENSH_ILSI_2ESJ_EEEEENS4_15FmhaFwdEpilogueIS6_fNS8_IJNS9_ILi64EEESB_SA_EEEEENS2_23PersistentTileSchedulerEJSK_SL_EEEEEvNT_6ParamsE:
        .type           _ZN7cutlass13device_kernelINS_4fmha6kernel28FmhaKernelTmaWarpSpecializedINS1_10collective30FmhaMainloopTmaWarpSpecializedINS_10bfloat16_tEffN4cute5tupleIJNS7_1CILi128EEESA_NS9_ILi96EEEEEENS8_IJiNS9_ILi1EEENS8_IJiiEEEEEESF_SF_NS4_14ResidualFusionEJNS2_6OptionILNS2_3TagE0ENS9_ILb1EEEEENSH_ILSI_2ESJ_EEEEENS4_15FmhaFwdEpilogueIS6_fNS8_IJNS9_ILi64EEESB_SA_EEEEENS2_23PersistentTileSchedulerEJSK_SL_EEEEEvNT_6ParamsE,@function
        .size           _ZN7cutlass13device_kernelINS_4fmha6kernel28FmhaKernelTmaWarpSpecializedINS1_10collective30FmhaMainloopTmaWarpSpecializedINS_10bfloat16_tEffN4cute5tupleIJNS7_1CILi128EEESA_NS9_ILi96EEEEEENS8_IJiNS9_ILi1EEENS8_IJiiEEEEEESF_SF_NS4_14ResidualFusionEJNS2_6OptionILNS2_3TagE0ENS9_ILb1EEEEENSH_ILSI_2ESJ_EEEEENS4_15FmhaFwdEpilogueIS6_fNS8_IJNS9_ILi64EEESB_SA_EEEEENS2_23PersistentTileSchedulerEJSK_SL_EEEEEvNT_6ParamsE,(.L_x_147 - _ZN7cutlass13device_kernelINS_4fmha6kernel28FmhaKernelTmaWarpSpecializedINS1_10collective30FmhaMainloopTmaWarpSpecializedINS_10bfloat16_tEffN4cute5tupleIJNS7_1CILi128EEESA_NS9_ILi96EEEEEENS8_IJiNS9_ILi1EEENS8_IJiiEEEEEESF_SF_NS4_14ResidualFusionEJNS2_6OptionILNS2_3TagE0ENS9_ILb1EEEEENSH_ILSI_2ESJ_EEEEENS4_15FmhaFwdEpilogueIS6_fNS8_IJNS9_ILi64EEESB_SA_EEEEENS2_23PersistentTileSchedulerEJSK_SL_EEEEEvNT_6ParamsE)
        .other          _ZN7cutlass13device_kernelINS_4fmha6kernel28FmhaKernelTmaWarpSpecializedINS1_10collective30FmhaMainloopTmaWarpSpecializedINS_10bfloat16_tEffN4cute5tupleIJNS7_1CILi128EEESA_NS9_ILi96EEEEEENS8_IJiNS9_ILi1EEENS8_IJiiEEEEEESF_SF_NS4_14ResidualFusionEJNS2_6OptionILNS2_3TagE0ENS9_ILb1EEEEENSH_ILSI_2ESJ_EEEEENS4_15FmhaFwdEpilogueIS6_fNS8_IJNS9_ILi64EEESB_SA_EEEEENS2_23PersistentTileSchedulerEJSK_SL_EEEEEvNT_6ParamsE,@"STO_CUDA_ENTRY STV_DEFAULT"
_ZN7cutlass13device_kernelINS_4fmha6kernel28FmhaKernelTmaWarpSpecializedINS1_10collective30FmhaMainloopTmaWarpSpecializedINS_10bfloat16_tEffN4cute5tupleIJNS7_1CILi128EEESA_NS9_ILi96EEEEEENS8_IJiNS9_ILi1EEENS8_IJiiEEEEEESF_SF_NS4_14ResidualFusionEJNS2_6OptionILNS2_3TagE0ENS9_ILb1EEEEENSH_ILSI_2ESJ_EEEEENS4_15FmhaFwdEpilogueIS6_fNS8_IJNS9_ILi64EEESB_SA_EEEEENS2_23PersistentTileSchedulerEJSK_SL_EEEEEvNT_6ParamsE:
[----:B------:R-:W1:Y:S01]  /*0000*/  LDC R1, c[0x0][0x28] ;  /* 0x00000a00ff017b82 */ /* 0x000e620000000800 */
[----:B------:R-:W2:Y:S07]  /*0010*/  S2R R2, SR_TID.X ;  /* 0x0000000000027919 */ /* 0x000eae0000002100 */
[----:B------:R-:W3:Y:S01]  /*0020*/  S2UR UR6, SR_CTAID.X ;  /* 0x00000000000679c3 */ /* 0x000ee20000002500 */
[----:B------:R-:W-:Y:S01]  /*0030*/  ELECT P1, URZ, PT ;  /* 0x00000000003f782f */ /* 0x000fe20003820000 */
[----:B------:R-:W-:Y:S01]  /*0040*/  BSSY B0, `(.L_x_0) ;  /* 0x0000018000007945 */ /* 0x000fe20003800000 */
[----:B---3--:R-:W-:-:S02]  /*0050*/  MOV R17, UR6 ;  /* 0x0000000600117c02 */ /* 0x008fc40008000f00 */
[----:B--2---:R-:W-:-:S05]  /*0060*/  SHF.R.U32.HI R0, RZ, 0x5, R2 ;  /* 0x00000005ff007819 */ /* 0x004fca0000011602 */
[----:B------:R-:W2:Y:S02]  /*0070*/  SHFL.IDX PT, R3, R0, RZ, 0x1f ;  /* 0x00001fff00037589 */ /* 0x000ea400000e0000 */
[----:B--2---:R-:W-:Y:S02]  /*0080*/  R2UR UR4, R3 ;  /* 0x00000000030472ca */ /* 0x004fe400000e0000 */
[----:B------:R-:W-:-:S06]  /*0090*/  SHF.R.U32.HI R3, RZ, 0x7, R2 ;  /* 0x00000007ff037819 */ /* 0x000fcc0000011602 */
[----:B------:R-:W2:Y:S05]  /*00a0*/  SHFL.IDX PT, R3, R3, RZ, 0x1f ;  /* 0x00001fff03037589 */ /* 0x000eaa00000e0000 */
[----:B------:R-:W-:Y:S02]  /*00b0*/  USHF.R.S32.HI UR5, URZ, 0x1f, UR4 ;  /* 0x0000001f3f057899 */ /* 0x000fe40008011404 */
[----:B------:R-:W-:Y:S02]  /*00c0*/  ISETP.EQ.AND P2, PT, RZ, UR4, P1 ;  /* 0x00000004ff007c0c */ /* 0x000fe40008f42270 */
[----:B------:R-:W-:-:S04]  /*00d0*/  ULEA.HI UR5, UR5, UR4, URZ, 0x2 ;  /* 0x0000000405057291 */ /* 0x000fc8000f8f103f */
[----:B------:R-:W-:-:S04]  /*00e0*/  ULOP3.LUT UR5, UR5, 0xfffffffc, URZ, 0xc0, !UPT ;  /* 0xfffffffc05057892 */ /* 0x000fc8000f8ec03f */
[----:B------:R-:W-:-:S03]  /*00f0*/  UIADD3 UR5, UR4, -UR5, URZ ;  /* 0x8000000504057290 */ /* 0x000fc6000fffe03f */
[----:B-1----:R-:W-:Y:S09]  /*0100*/  @!P2 BRA `(.L_x_1) ;  /* 0x00000000002ca947 */ /* 0x002ff20003800000 */
[----:B------:R-:W-:Y:S02]  /*0110*/  ULDC.64 UR6, c[0x0][0x198] ;  /* 0x0000660000067ab9 */ /* 0x000fe40000000a00 */
[----:B------:R-:W-:Y:S02]  /*0120*/  UIADD3 UR8, UP0, UR6, 0xf0, URZ ;  /* 0x000000f006087890 */ /* 0x000fe4000ff1e03f */
[----:B------:R-:W-:Y:S02]  /*0130*/  UIADD3 UR10, UP1, UR6, 0x1f0, URZ ;  /* 0x000001f0060a7890 */ /* 0x000fe4000ff3e03f */
[----:B------:R-:W-:Y:S02]  /*0140*/  UIADD3 UR6, UP2, UR6, 0x2f0, URZ ;  /* 0x000002f006067890 */ /* 0x000fe4000ff5e03f */
[----:B------:R-:W-:Y:S02]  /*0150*/  UIADD3.X UR9, URZ, UR7, URZ, UP0, !UPT ;  /* 0x000000073f097290 */ /* 0x000fe400087fe43f */
[----:B------:R-:W-:-:S02]  /*0160*/  UIADD3.X UR11, URZ, UR7, URZ, UP1, !UPT ;  /* 0x000000073f0b7290 */ /* 0x000fc40008ffe43f */
[----:B------:R-:W-:-:S05]  /*0170*/  UIADD3.X UR7, URZ, UR7, URZ, UP2, !UPT ;  /* 0x000000073f077290 */ /* 0x000fca00097fe43f */
[----:B------:R1:W-:Y:S02]  /*0180*/  UTMACCTL.PF [UR8] ;  /* 0x00000000080079b9 */ /* 0x0003e40008040000 */
[----:B------:R1:W-:Y:S02]  /*0190*/  UTMACCTL.PF [UR10] ;  /* 0x000000000a0079b9 */ /* 0x0003e40008040000 */
[----:B------:R1:W-:Y:S02]  /*01a0*/  UTMACCTL.PF [UR6] ;  /* 0x00000000060079b9 */ /* 0x0003e40008040000 */
[----:B-1----:R-:W-:Y:S01]  /*01b0*/  NOP ;  /* 0x0000000000007918 */ /* 0x002fe20000000000 */
.L_x_1:
[----:B------:R-:W-:Y:S05]  /*01c0*/  BSYNC B0 ;  /* 0x0000000000007941 */ /* 0x000fea0003800000 */
.L_x_0:
[----:B------:R-:W1:Y:S01]  /*01d0*/  SHFL.IDX PT, R4, R0, RZ, 0x1f ;  /* 0x00001fff00047589 */ /* 0x000e6200000e0000 */
[----:B--2---:R-:W-:Y:S01]  /*01e0*/  R2UR UR52, R3 ;  /* 0x00000000033472ca */ /* 0x004fe200000e0000 */
[----:B------:R-:W-:Y:S02]  /*01f0*/  UISETP.NE.AND UP0, UPT, UR5, 0x1, UPT ;  /* 0x000000010500788c */ /* 0x000fe4000bf05270 */
[----:B------:R-:W-:-:S10]  /*0200*/  UISETP.NE.AND UP1, UPT, UR5, 0x2, UPT ;  /* 0x000000020500788c */ /* 0x000fd4000bf25270 */
[----:B------:R-:W-:Y:S02]  /*0210*/  UIADD3 UR10, UR52, -0x1, URZ ;  /* 0xffffffff340a7890 */ /* 0x000fe4000fffe03f */
[----:B------:R-:W-:Y:S02]  /*0220*/  UISETP.EQ.AND UP2, UPT, UR52, URZ, !UP0 ;  /* 0x0000003f3400728c */ /* 0x000fe4000c742270 */
[----:B------:R-:W-:Y:S02]  /*0230*/  UISETP.EQ.AND UP3, UPT, UR52, URZ, !UP1 ;  /* 0x0000003f3400728c */ /* 0x000fe4000cf62270 */
[----:B------:R-:W-:Y:S02]  /*0240*/  UISETP.GE.U32.AND UP4, UPT, UR10, 0x4, UPT ;  /* 0x000000040a00788c */ /* 0x000fe4000bf86070 */
[----:B------:R-:W-:Y:S01]  /*0250*/  USEL UR51, URZ, 0x1, !UP2 ;  /* 0x000000013f337887 */ /* 0x000fe2000d000000 */
[----:B-1----:R-:W-:Y:S01]  /*0260*/  ISETP.NE.AND P0, PT, R4, RZ, PT ;  /* 0x000000ff0400720c */ /* 0x002fe20003f05270 */
[----:B------:R-:W-:Y:S01]  /*0270*/  USEL UR50, URZ, 0x1, !UP3 ;  /* 0x000000013f327887 */ /* 0x000fe2000d800000 */
[----:B------:R-:W-:Y:S01]  /*0280*/  IMAD.U32 R4, RZ, RZ, UR5 ;  /* 0x00000005ff047e24 */ /* 0x000fe2000f8e00ff */
[----:B------:R-:W-:-:S02]  /*0290*/  USEL UR51, UR51, 0x2, UP4 ;  /* 0x0000000233337887 */ /* 0x000fc4000a000000 */
[----:B------:R-:W-:-:S08]  /*02a0*/  USEL UR50, UR50, 0x2, UP4 ;  /* 0x0000000232327887 */ /* 0x000fd0000a000000 */
[----:B------:R-:W-:Y:S05]  /*02b0*/  @P0 BRA `(.L_x_2) ;  /* 0x0000000000480947 */ /* 0x000fea0003800000 */
[----:B------:R-:W1:Y:S01]  /*02c0*/  S2UR UR8, SR_CgaCtaId ;  /* 0x00000000000879c3 */ /* 0x000e620000008800 */
[----:B------:R-:W-:Y:S01]  /*02d0*/  UMOV UR4, 0x400 ;  /* 0x0000040000047882 */ /* 0x000fe20000000000 */
[----:B------:R-:W-:Y:S01]  /*02e0*/  UMOV UR5, 0x1 ;  /* 0x0000000100057882 */ /* 0x000fe20000000000 */
[----:B------:R-:W-:Y:S01]  /*02f0*/  UMOV UR6, 0x80 ;  /* 0x0000008000067882 */ /* 0x000fe20000000000 */
[----:B------:R-:W-:Y:S01]  /*0300*/  ELECT P0, URZ, PT ;  /* 0x00000000003f782f */ /* 0x000fe20003800000 */
[----:B------:R-:W-:-:S04]  /*0310*/  UIADD3 UR6, -UR6, 0x100000, URZ ;  /* 0x0010000006067890 */ /* 0x000fc8000fffe13f */
[----:B------:R-:W-:Y:S02]  /*0320*/  USHF.L.U32 UR7, UR6, 0xb, URZ ;  /* 0x0000000b06077899 */ /* 0x000fe4000800063f */
[----:B------:R-:W-:Y:S02]  /*0330*/  USHF.L.U32 UR6, UR6, 0x1, URZ ;  /* 0x0000000106067899 */ /* 0x000fe4000800063f */
[----:B-1----:R-:W-:Y:S02]  /*0340*/  ULEA UR8, UR8, UR4, 0x18 ;  /* 0x0000000408087291 */ /* 0x002fe4000f8ec03f */
[----:B------:R-:W-:-:S04]  /*0350*/  UIADD3 UR4, -UR5, 0x100000, URZ ;  /* 0x0010000005047890 */ /* 0x000fc8000fffe13f */
[----:B------:R-:W-:Y:S02]  /*0360*/  USHF.L.U32 UR5, UR4, 0xb, URZ ;  /* 0x0000000b04057899 */ /* 0x000fe4000800063f */
[----:B------:R-:W-:Y:S01]  /*0370*/  USHF.L.U32 UR4, UR4, 0x1, URZ ;  /* 0x0000000104047899 */ /* 0x000fe2000800063f */
[----:B------:R-:W1:Y:S11]  /*0380*/  FENCE.VIEW.ASYNC.S ;  /* 0x00000000000073c6 */ /* 0x000e760000000000 */
[----:B-1----:R1:W2:Y:S01]  /*0390*/  SYNCS.EXCH.64 URZ, [UR8+0x28450], UR4 ;  /* 0x02845004083f75b2 */ /* 0x0022a20008000100 */
[----:B------:R1:W3:Y:S01]  /*03a0*/  SYNCS.EXCH.64 URZ, [UR8+0x28460], UR6 ;  /* 0x02846006083f75b2 */ /* 0x0002e20008000100 */
[----:B------:R1:W4:Y:S01]  /*03b0*/  SYNCS.EXCH.64 URZ, [UR8+0x28458], UR4 ;  /* 0x02845804083f75b2 */ /* 0x0003220008000100 */
[----:B------:R1:W1:Y:S01]  /*03c0*/  SYNCS.EXCH.64 URZ, [UR8+0x28468], UR6 ;  /* 0x02846806083f75b2 */ /* 0x0002620008000100 */
[----:B------:R-:W-:Y:S01]  /*03d0*/  NOP ;  /* 0x0000000000007918 */ /* 0x000fe20000000000 */
.L_x_2:
[----:B------:R-:W5:Y:S01]  /*03e0*/  SHFL.IDX PT, R3, R0, RZ, 0x1f ;  /* 0x00001fff00037589 */ /* 0x000f6200000e0000 */
[----:B------:R-:W-:Y:S01]  /*03f0*/  NOP ;  /* 0x0000000000007918 */ /* 0x000fe20000000000 */
[----:B-----5:R-:W-:-:S13]  /*0400*/  ISETP.NE.AND P0, PT, R3, RZ, PT ;  /* 0x000000ff0300720c */ /* 0x020fda0003f05270 */
[----:B------:R-:W-:Y:S05]  /*0410*/  @P0 BRA `(.L_x_3) ;  /* 0x0000000000600947 */ /* 0x000fea0003800000 */
[----:B-1----:R-:W1:Y:S01]  /*0420*/  S2UR UR5, SR_CgaCtaId ;  /* 0x00000000000579c3 */ /* 0x002e620000008800 */
[----:B------:R-:W-:Y:S01]  /*0430*/  UMOV UR4, 0x400 ;  /* 0x0000040000047882 */ /* 0x000fe20000000000 */
[----:B------:R-:W-:Y:S01]  /*0440*/  UMOV UR6, 0x1 ;  /* 0x0000000100067882 */ /* 0x000fe20000000000 */
[----:B------:R-:W-:Y:S01]  /*0450*/  UMOV UR9, 0x100 ;  /* 0x0000010000097882 */ /* 0x000fe20000000000 */
[----:B------:R-:W-:-:S04]  /*0460*/  UIADD3 UR6, -UR6, 0x100000, URZ ;  /* 0x0010000006067890 */ /* 0x000fc8000fffe13f */
[----:B------:R-:W-:Y:S02]  /*0470*/  USHF.L.U32 UR7, UR6, 0xb, URZ ;  /* 0x0000000b06077899 */ /* 0x000fe4000800063f */
[----:B------:R-:W-:Y:S01]  /*0480*/  USHF.L.U32 UR6, UR6, 0x1, URZ ;  /* 0x0000000106067899 */ /* 0x000fe2000800063f */
[----:B------:R-:W-:Y:S01]  /*0490*/  ELECT P0, URZ, PT ;  /* 0x00000000003f782f */ /* 0x000fe20003800000 */
[----:B-1----:R-:W-:Y:S02]  /*04a0*/  ULEA UR8, UR5, UR4, 0x18 ;  /* 0x0000000405087291 */ /* 0x002fe4000f8ec03f */
[----:B------:R-:W-:-:S04]  /*04b0*/  UIADD3 UR4, -UR9, 0x100000, URZ ;  /* 0x0010000009047890 */ /* 0x000fc8000fffe13f */
[----:B------:R-:W-:Y:S02]  /*04c0*/  USHF.L.U32 UR5, UR4, 0xb, URZ ;  /* 0x0000000b04057899 */ /* 0x000fe4000800063f */
[----:B------:R-:W-:Y:S01]  /*04d0*/  USHF.L.U32 UR4, UR4, 0x1, URZ ;  /* 0x0000000104047899 */ /* 0x000fe2000800063f */
[----:B------:R-:W1:Y:S03]  /*04e0*/  FENCE.VIEW.ASYNC.S ;  /* 0x00000000000073c6 */ /* 0x000e660000000000 */
[----:B-1----:R1:W1:Y:S08]  /*04f0*/  SYNCS.EXCH.64 URZ, [UR8+0x28400], UR6 ;  /* 0x02840006083f75b2 */ /* 0x0022700008000100 */
[----:B------:R1:W1:Y:S01]  /*0500*/  SYNCS.EXCH.64 URZ, [UR8+0x28428], UR4 ;  /* 0x02842804083f75b2 */ /* 0x0002620008000100 */
        /* <DEDUP_REMOVED lines=8> */
[----:B------:R-:W-:Y:S01]  /*0590*/  NOP ;  /* 0x0000000000007918 */ /* 0x000fe20000000000 */
.L_x_3:
        /* <DEDUP_REMOVED lines=21> */
[----:B------:R-:W-:Y:S01]  /*06f0*/  NOP ;  /* 0x0000000000007918 */ /* 0x000fe20000000000 */
.L_x_4:
[----:B------:R-:W5:Y:S01]  /*0700*/  SHFL.IDX PT, R3, R0, RZ, 0x1f ;  /* 0x00001fff00037589 */ /* 0x000f6200000e0000 */
[----:B------:R-:W-:Y:S01]  /*0710*/  ELECT P0, URZ, PT ;  /* 0x00000000003f782f */ /* 0x000fe20003800000 */
[----:B------:R-:W-:Y:S01]  /*0720*/  NOP ;  /* 0x0000000000007918 */ /* 0x000fe20000000000 */
[----:B-1----:R-:W-:Y:S02]  /*0730*/  UMOV UR4, 0x80 ;  /* 0x0000008000047882 */ /* 0x002fe40000000000 */
[C---:B-----5:R-:W-:Y:S02]  /*0740*/  ISETP.NE.OR P0, PT, R3.reuse, RZ, !P0 ;  /* 0x000000ff0300720c */ /* 0x060fe40004705670 */
[----:B------:R-:W-:-:S11]  /*0750*/  ISETP.NE.AND P3, PT, R3, RZ, PT ;  /* 0x000000ff0300720c */ /* 0x000fd60003f65270 */
[----:B------:R-:W-:Y:S01]  /*0760*/  VOTEU.ALL UP2, P0 ;  /* 0x00000000003f7886 */ /* 0x000fe20000040000 */
[----:B------:R-:W-:Y:S01]  /*0770*/  VOTEU.ALL UP3, P0 ;  /* 0x00000000003f7886 */ /* 0x000fe20000060000 */
[----:B------:R-:W-:Y:S01]  /*0780*/  VOTEU.ALL UP4, P0 ;  /* 0x00000000003f7886 */ /* 0x000fe20000080000 */
[----:B------:R-:W-:Y:S02]  /*0790*/  VOTEU.ALL UP5, P0 ;  /* 0x00000000003f7886 */ /* 0x000fe400000a0000 */
[----:B------:R-:W1:Y:S01]  /*07a0*/  @!UP2 S2UR UR7, SR_CgaCtaId ;  /* 0x000000000007a9c3 */ /* 0x000e620000008800 */
[----:B------:R-:W-:Y:S01]  /*07b0*/  @!UP2 UMOV UR6, 0x400 ;  /* 0x000004000006a882 */ /* 0x000fe20000000000 */
[----:B------:R-:W-:-:S04]  /*07c0*/  @!UP2 UIADD3 UR4, -UR4, 0x100000, URZ ;  /* 0x001000000404a890 */ /* 0x000fc8000fffe13f */
[----:B------:R-:W-:Y:S02]  /*07d0*/  @!UP2 USHF.L.U32 UR5, UR4, 0xb, URZ ;  /* 0x0000000b0405a899 */ /* 0x000fe4000800063f */
[----:B------:R-:W-:Y:S02]  /*07e0*/  @!UP2 USHF.L.U32 UR4, UR4, 0x1, URZ ;  /* 0x000000010404a899 */ /* 0x000fe4000800063f */
[----:B-1----:R-:W-:Y:S01]  /*07f0*/  @!UP2 ULEA UR6, UR7, UR6, 0x18 ;  /* 0x000000060706a291 */ /* 0x002fe2000f8ec03f */
[----:B------:R-:W-:Y:S01]  /*0800*/  VOTEU.ALL UP2, P0 ;  /* 0x00000000003f7886 */ /* 0x000fe20000040000 */
[----:B------:R-:W1:Y:S10]  /*0810*/  FENCE.VIEW.ASYNC.S ;  /* 0x00000000000073c6 */ /* 0x000e740000000000 */
[----:B-1----:R1:W1:Y:S01]  /*0820*/  @!UP2 SYNCS.EXCH.64 URZ, [UR6+0x28490], UR4 ;  /* 0x02849004063fa5b2 */ /* 0x0022620008000100 */
[----:B------:R1:W1:Y:S01]  /*0830*/  @!UP3 SYNCS.EXCH.64 URZ, [UR6+0x28498], UR4 ;  /* 0x02849804063fb5b2 */ /* 0x0002620008000100 */
[----:B------:R1:W1:Y:S01]  /*0840*/  @!UP4 SYNCS.EXCH.64 URZ, [UR6+0x284a0], UR4 ;  /* 0x0284a004063fc5b2 */ /* 0x0002620008000100 */
[----:B------:R1:W1:Y:S01]  /*0850*/  @!UP5 SYNCS.EXCH.64 URZ, [UR6+0x284a8], UR4 ;  /* 0x0284a804063fd5b2 */ /* 0x0002620008000100 */
[----:B------:R-:W-:Y:S01]  /*0860*/  NOP ;  /* 0x0000000000007918 */ /* 0x000fe20000000000 */
[----:B------:R-:W-:Y:S05]  /*0870*/  @P3 BRA `(.L_x_5) ;  /* 0x0000000000503947 */ /* 0x000fea0003800000 */
[----:B-1----:R-:W1:Y:S01]  /*0880*/  S2UR UR5, SR_CgaCtaId ;  /* 0x00000000000579c3 */ /* 0x002e620000008800 */
[----:B------:R-:W-:Y:S01]  /*0890*/  UMOV UR4, 0x400 ;  /* 0x0000040000047882 */ /* 0x000fe20000000000 */
[----:B------:R-:W-:Y:S01]  /*08a0*/  UMOV UR6, 0x20 ;  /* 0x0000002000067882 */ /* 0x000fe20000000000 */
[----:B------:R-:W-:Y:S01]  /*08b0*/  UMOV UR7, 0x80 ;  /* 0x0000008000077882 */ /* 0x000fe20000000000 */
[----:B------:R-:W-:Y:S01]  /*08c0*/  ELECT P0, URZ, PT ;  /* 0x00000000003f782f */ /* 0x000fe20003800000 */
[----:B-1----:R-:W-:Y:S02]  /*08d0*/  ULEA UR8, UR5, UR4, 0x18 ;  /* 0x0000000405087291 */ /* 0x002fe4000f8ec03f */
[----:B------:R-:W-:-:S04]  /*08e0*/  UIADD3 UR4, -UR6, 0x100000, URZ ;  /* 0x0010000006047890 */ /* 0x000fc8000fffe13f */
[----:B------:R-:W-:Y:S02]  /*08f0*/  USHF.L.U32 UR5, UR4, 0xb, URZ ;  /* 0x0000000b04057899 */ /* 0x000fe4000800063f */
[----:B------:R-:W-:Y:S02]  /*0900*/  USHF.L.U32 UR4, UR4, 0x1, URZ ;  /* 0x0000000104047899 */ /* 0x000fe4000800063f */
        /* <DEDUP_REMOVED lines=10> */
[----:B------:R-:W-:Y:S01]  /*09b0*/  NOP ;  /* 0x0000000000007918 */ /* 0x000fe20000000000 */
.L_x_5:
[----:B------:R-:W-:Y:S01]  /*09c0*/  VOTEU.ANY UP2, P2 ;  /* 0x00000000003f7886 */ /* 0x000fe20001040100 */
[----:B-1----:R-:W-:Y:S01]  /*09d0*/  UMOV UR4, 0x40 ;  /* 0x0000004000047882 */ /* 0x002fe20000000000 */
[----:B------:R-:W-:Y:S01]  /*09e0*/  ISETP.NE.AND P3, PT, RZ, UR52, PT ;  /* 0x00000034ff007c0c */ /* 0x000fe2000bf65270 */
[----:B------:R-:W-:Y:S01]  /*09f0*/  NOP ;  /* 0x0000000000007918 */ /* 0x000fe20000000000 */
[----:B------:R-:W-:Y:S01]  /*0a00*/  ISETP.EQ.AND P0, PT, R4, 0x2, P1 ;  /* 0x000000020400780c */ /* 0x000fe20000f02270 */
[----:B------:R-:W1:Y:S01]  /*0a10*/  @UP2 S2UR UR7, SR_CgaCtaId ;  /* 0x00000000000729c3 */ /* 0x000e620000008800 */
[----:B------:R-:W-:Y:S01]  /*0a20*/  @UP2 UMOV UR6, 0x400 ;  /* 0x0000040000062882 */ /* 0x000fe20000000000 */
[----:B------:R-:W-:-:S04]  /*0a30*/  @UP2 UIADD3 UR4, -UR4, 0x100000, URZ ;  /* 0x0010000004042890 */ /* 0x000fc8000fffe13f */
[----:B------:R-:W-:Y:S02]  /*0a40*/  @UP2 USHF.L.U32 UR5, UR4, 0xb, URZ ;  /* 0x0000000b04052899 */ /* 0x000fe4000800063f */
[----:B------:R-:W-:Y:S02]  /*0a50*/  @UP2 USHF.L.U32 UR4, UR4, 0x1, URZ ;  /* 0x0000000104042899 */ /* 0x000fe4000800063f */
[----:B-1----:R-:W-:Y:S01]  /*0a60*/  @UP2 ULEA UR6, UR7, UR6, 0x18 ;  /* 0x0000000607062291 */ /* 0x002fe2000f8ec03f */
[----:B------:R-:W-:Y:S01]  /*0a70*/  VOTEU.ANY UP2, P2 ;  /* 0x00000000003f7886 */ /* 0x000fe20001040100 */
[----:B------:R-:W-:Y:S01]  /*0a80*/  ISETP.EQ.AND P2, PT, R4, 0x1, P1 ;  /* 0x000000010400780c */ /* 0x000fe20000f42270 */
[----:B------:R-:W1:Y:S09]  /*0a90*/  FENCE.VIEW.ASYNC.S ;  /* 0x00000000000073c6 */ /* 0x000e720000000000 */
[----:B-1----:R1:W2:Y:S01]  /*0aa0*/  @UP2 SYNCS.EXCH.64 URZ, [UR6+0x284b0], UR4 ;  /* 0x0284b004063f25b2 */ /* 0x0022a20008000100 */
[----:B------:R-:W-:Y:S01]  /*0ab0*/  NOP ;  /* 0x0000000000007918 */ /* 0x000fe20000000000 */
[----:B--234-:R-:W-:Y:S06]  /*0ac0*/  BAR.SYNC.DEFER_BLOCKING 0x0 ;  /* 0x0000000000007b1d */ /* 0x01cfec0000010000 */
[----:B------:R-:W-:Y:S05]  /*0ad0*/  @!P3 BRA `(.L_x_6) ;  /* 0x000000ac00ecb947 */ /* 0x000fea0003800000 */
[----:B------:R-:W-:-:S06]  /*0ae0*/  UISETP.GT.U32.AND UP0, UPT, UR10, 0x3, UPT ;  /* 0x000000030a00788c */ /* 0x000fcc000bf04070 */
[----:B------:R-:W-:-:S13]  /*0af0*/  PLOP3.LUT P0, PT, PT, PT, UP0, 0x80, 0x0 ;  /* 0x000000000000781c */ /* 0x000fda0003f0f008 */
[----:B-1----:R-:W-:Y:S05]  /*0b00*/  @P0 EXIT ;  /* 0x000000000000094d */ /* 0x002fea0003800000 */
.L_x_7:
[----:B------:R-:W-:-:S08]  /*0b10*/  NOP ;  /* 0x0000000000007918 */ /* 0x000fd00000000000 */
[----:B------:R-:W1:Y:S02]  /*0b20*/  USETMAXREG.TRY_ALLOC.CTAPOOL UP0, 0xf0 ;  /* 0x000000f0000079c8 */ /* 0x000e640008000600 */
[----:B-1----:R-:W-:-:S13]  /*0b30*/  PLOP3.LUT P0, PT, PT, PT, UP0, 0x80, 0x0 ;  /* 0x000000000000781c */ /* 0x002fda0003f0f008 */
[----:B------:R-:W-:Y:S05]  /*0b40*/  @!P0 BRA `(.L_x_7) ;  /* 0xfffffffc00f08947 */ /* 0x000fea000383ffff */
[----:B------:R-:W-:Y:S02]  /*0b50*/  ULDC UR4, c[0x0][0xa00] ;  /* 0x0002800000047ab9 */ /* 0x000fe40000000800 */
[----:B------:R-:W-:-:S13]  /*0b60*/  ISETP.GE.AND P0, PT, R17, UR4, PT ;  /* 0x0000000411007c0c */ /* 0x000fda000bf06270 */
[----:B------:R-:W-:Y:S05]  /*0b70*/  @P0 EXIT ;  /* 0x000000000000094d */ /* 0x000fea0003800000 */
[----:B------:R-:W1:Y:S01]  /*0b80*/  S2UR UR4, SR_CgaCtaId ;  /* 0x00000000000479c3 */ /* 0x000e620000008800 */
[----:B------:R-:W-:Y:S01]  /*0b90*/  SHF.R.S32.HI R3, RZ, 0x1f, R2 ;  /* 0x0000001fff037819 */ /* 0x000fe20000011402 */
[----:B------:R-:W-:Y:S01]  /*0ba0*/  UMOV UR38, 0x400 ;  /* 0x0000040000267882 */ /* 0x000fe20000000000 */
[----:B------:R-:W-:Y:S01]  /*0bb0*/  UISETP.NE.AND UP0, UPT, UR52, 0x1, UPT ;  /* 0x000000013400788c */ /* 0x000fe2000bf05270 */
[----:B------:R-:W-:Y:S01]  /*0bc0*/  MOV R18, RZ ;  /* 0x000000ff00127202 */ /* 0x000fe20000000f00 */
[----:B------:R-:W-:Y:S01]  /*0bd0*/  ULOP3.LUT UR49, UR51, 0x1, URZ, 0xfc, !UPT ;  /* 0x0000000133317892 */ /* 0x000fe2000f8efc3f */
[-C--:B------:R-:W-:Y:S01]  /*0be0*/  LEA.HI R3, R3, R2.reuse, RZ, 0x7 ;  /* 0x0000000203037211 */ /* 0x080fe200078f38ff */
[----:B------:R-:W-:Y:S02]  /*0bf0*/  UP2UR UR5, UPR, URZ, 0x1 ;  /* 0x000000013f057883 */ /* 0x000fe40008000000 */
[----:B------:R-:W-:Y:S01]  /*0c00*/  USEL UR6, URZ, 0x1, UP0 ;  /* 0x000000013f067887 */ /* 0x000fe20008000000 */
[----:B------:R-:W-:Y:S01]  /*0c10*/  LOP3.LUT R3, R3, 0xffffff80, RZ, 0xc0, !PT ;  /* 0xffffff8003037812 */ /* 0x000fe200078ec0ff */
[----:B------:R-:W-:Y:S01]  /*0c20*/  ULDC.64 UR54, c[0x0][0x198] ;  /* 0x0000660000367ab9 */ /* 0x000fe20000000a00 */
[----:B------:R-:W-:Y:S01]  /*0c30*/  UMOV UR36, URZ ;  /* 0x0000003f00247c82 */ /* 0x000fe20008000000 */
[----:B------:R-:W-:Y:S01]  /*0c40*/  UMOV UR37, URZ ;  /* 0x0000003f00257c82 */ /* 0x000fe20008000000 */
[----:B------:R-:W-:Y:S01]  /*0c50*/  IADD3 R3, -R3, R2, RZ ;  /* 0x0000000203037210 */ /* 0x000fe20007ffe1ff */
[----:B------:R-:W-:Y:S01]  /*0c60*/  IMAD.U32 R19, RZ, RZ, UR6 ;  /* 0x00000006ff137e24 */ /* 0x000fe2000f8e00ff */
[----:B------:R-:W-:Y:S01]  /*0c70*/  UMOV UR53, URZ ;  /* 0x0000003f00357c82 */ /* 0x000fe20008000000 */
[----:B------:R-:W-:Y:S01]  /*0c80*/  ULDC.64 UR56, c[0x0][0x208] ;  /* 0x0000820000387ab9 */ /* 0x000fe20000000a00 */
[----:B------:R-:W-:-:S04]  /*0c90*/  SHF.R.S32.HI R0, RZ, 0x1f, R3 ;  /* 0x0000001fff007819 */ /* 0x000fc80000011403 */
[----:B------:R-:W-:Y:S01]  /*0ca0*/  LEA.HI R0, R0, R3, RZ, 0x2 ;  /* 0x0000000300007211 */ /* 0x000fe200078f10ff */
[----:B-1----:R-:W-:-:S03]  /*0cb0*/  ULEA UR38, UR4, UR38, 0x18 ;  /* 0x0000002604267291 */ /* 0x002fc6000f8ec03f */
[----:B------:R-:W-:Y:S01]  /*0cc0*/  LOP3.LUT R0, R0, 0x7ffffffc, RZ, 0xc0, !PT ;  /* 0x7ffffffc00007812 */ /* 0x000fe200078ec0ff */
[----:B------:R-:W-:Y:S02]  /*0cd0*/  UIADD3 UR4, UR38, 0x6000, URZ ;  /* 0x0000600026047890 */ /* 0x000fe4000fffe03f */
[----:B------:R-:W-:Y:S02]  /*0ce0*/  USHF.R.U32.HI UR5, URZ, 0x4, UR38 ;  /* 0x000000043f057899 */ /* 0x000fe40008011626 */
[----:B------:R-:W-:Y:S01]  /*0cf0*/  IMAD.IADD R0, R3, 0x1, -R0 ;  /* 0x0000000103007824 */ /* 0x000fe200078e0a00 */
[----:B------:R-:W-:Y:S02]  /*0d00*/  USHF.R.U32.HI UR4, URZ, 0x4, UR4 ;  /* 0x000000043f047899 */ /* 0x000fe40008011604 */
[----:B------:R-:W-:Y:S02]  /*0d10*/  ULOP3.LUT UR5, UR5, 0x3fff, URZ, 0xc0, !UPT ;  /* 0x00003fff05057892 */ /* 0x000fe4000f8ec03f */
[----:B------:R-:W-:Y:S01]  /*0d20*/  ULOP3.LUT UR48, UR4, 0x3fff, URZ, 0xc0, !UPT ;  /* 0x00003fff04307892 */ /* 0x000fe2000f8ec03f */
[----:B------:R-:W-:Y:S01]  /*0d30*/  SHF.L.U32 R22, R0, 0x1, RZ ;  /* 0x0000000100167819 */ /* 0x000fe200000006ff */
[----:B------:R-:W-:-:S02]  /*0d40*/  ULOP3.LUT UR39, UR5, 0x10000, URZ, 0xfc, !UPT ;  /* 0x0001000005277892 */ /* 0x000fc4000f8efc3f */
[----:B------:R-:W-:-:S12]  /*0d50*/  ULOP3.LUT UR45, UR48, 0x10000, URZ, 0xfc, !UPT ;  /* 0x00010000302d7892 */ /* 0x000fd8000f8efc3f */
.L_x_77:
[----:B------:R-:W-:Y:S01]  /*0d60*/  ULDC UR8, c[0x0][0xa04] ;  /* 0x0002810000087ab9 */ /* 0x000fe20000000800 */
[----:B------:R-:W-:Y:S01]  /*0d70*/  R2UR UR46, R17 ;  /* 0x00000000112e72ca */ /* 0x000fe200000e0000 */
[----:B------:R-:W-:Y:S01]  /*0d80*/  UISETP.NE.AND UP0, UPT, UR8, 0x1, UPT ;  /* 0x000000010800788c */ /* 0x000fe2000bf05270 */
[----:B------:R-:W-:Y:S01]  /*0d90*/  ULDC UR4, c[0x0][0xa10] ;  /* 0x0002840000047ab9 */ /* 0x000fe20000000800 */
[----:B------:R-:W-:Y:S01]  /*0da0*/  ULDC UR44, c[0x0][0xa1c] ;  /* 0x00028700002c7ab9 */ /* 0x000fe20000000800 */
[----:B------:R-:W-:Y:S02]  /*0db0*/  UISETP.NE.AND UP1, UPT, UR4, 0x1, UPT ;  /* 0x000000010400788c */ /* 0x000fe4000bf25270 */
[----:B------:R-:W-:-:S06]  /*0dc0*/  UISETP.NE.AND UP2, UPT, UR52, 0x1, UPT ;  /* 0x000000013400788c */ /* 0x000fcc000bf45270 */
[----:B------:R-:W-:Y:S01]  /*0dd0*/  @UP0 ULDC.64 UR6, c[0x0][0xa08] ;  /* 0x0002820000060ab9 */ /* 0x000fe20000000a00 */
[----:B------:R-:W-:Y:S01]  /*0de0*/  PLOP3.LUT P0, PT, PT, PT, UP2, 0x80, 0x0 ;  /* 0x000000000000781c */ /* 0x000fe20003f0f028 */
[----:B------:R-:W-:-:S03]  /*0df0*/  UIMAD.WIDE.U32 UR4, UR46, UR6, URZ ;  /* 0x000000062e0472a5 */ /* 0x000fc6000f8e003f */
[----:B------:R-:W-:Y:S01]  /*0e00*/  @UP1 ULDC UR6, c[0x0][0xa18] ;  /* 0x0002860000061ab9 */ /* 0x000fe20000000800 */
[----:B------:R-:W-:Y:S02]  /*0e10*/  @UP0 USHF.R.U32.HI UR46, URZ, UR7, UR5 ;  /* 0x000000073f2e0299 */ /* 0x000fe40008011605 */
[----:B------:R-:W-:Y:S01]  /*0e20*/  UISETP.NE.AND UP0, UPT, UR44, 0x1, UPT ;  /* 0x000000012c00788c */ /* 0x000fe2000bf05270 */
[----:B------:R-:W-:Y:S02]  /*0e30*/  @UP1 ULDC UR4, c[0x0][0xa14] ;  /* 0x0002850000041ab9 */ /* 0x000fe40000000800 */
[----:B------:R-:W-:Y:S02]  /*0e40*/  UIMAD.WIDE.U32 UR4, UR46, UR4, URZ ;  /* 0x000000042e0472a5 */ /* 0x000fe4000f8e003f */
[----:B------:R-:W-:Y:S01]  /*0e50*/  IMAD R0, RZ, RZ, -UR46 ;  /* 0x8000002eff007e24 */ /* 0x000fe2000f8e02ff */
[----:B------:R-:W-:Y:S01]  /*0e60*/  UMOV UR47, UR46 ;  /* 0x0000002e002f7c82 */ /* 0x000fe20008000000 */
[----:B------:R-:W-:-:S02]  /*0e70*/  @UP1 USHF.R.U32.HI UR47, URZ, UR6, UR5 ;  /* 0x000000063f2f1299 */ /* 0x000fc40008011605 */
[----:B------:R-:W-:Y:S02]  /*0e80*/  IMAD R0, R0, UR8, R17 ;  /* 0x0000000800007c24 */ /* 0x000fe4000f8e0211 */
[----:B------:R-:W-:Y:S02]  /*0e90*/  @UP0 ULDC.64 UR6, c[0x0][0xa20] ;  /* 0x0002880000060ab9 */ /* 0x000fe40000000a00 */
[----:B------:R-:W-:Y:S01]  /*0ea0*/  UIMAD.WIDE.U32 UR4, UR47, UR6, URZ ;  /* 0x000000062f0472a5 */ /* 0x000fe2000f8e003f */
[----:B------:R-:W-:Y:S02]  /*0eb0*/  R2UR UR42, R0 ;  /* 0x00000000002a72ca */ /* 0x000fe400000e0000 */
[----:B------:R-:W-:Y:S01]  /*0ec0*/  UMOV UR6, UR47 ;  /* 0x0000002f00067c82 */ /* 0x000fe20008000000 */
[----:B------:R-:W-:-:S04]  /*0ed0*/  @UP0 USHF.R.U32.HI UR6, URZ, UR7, UR5 ;  /* 0x000000073f060299 */ /* 0x000fc80008011605 */
[----:B------:R-:W-:-:S04]  /*0ee0*/  UIADD3 UR4, -UR6, URZ, URZ ;  /* 0x0000003f06047290 */ /* 0x000fc8000fffe13f */
[----:B------:R-:W-:Y:S01]  /*0ef0*/  UIMAD UR44, UR44, UR4, UR47 ;  /* 0x000000042c2c72a4 */ /* 0x000fe2000f8e022f */
[----:B-1----:R-:W-:Y:S11]  /*0f00*/  @!P0 BRA `(.L_x_8) ;  /* 0x0000000000688947 */ /* 0x002ff60003800000 */
[----:B------:R-:W-:-:S06]  /*0f10*/  UISETP.NE.AND UP0, UPT, UR52, 0x2, UPT ;  /* 0x000000023400788c */ /* 0x000fcc000bf05270 */
[----:B------:R-:W-:-:S13]  /*0f20*/  PLOP3.LUT P1, PT, PT, PT, UP0, 0x80, 0x0 ;  /* 0x000000000000781c */ /* 0x000fda0003f2f008 */
[----:B------:R-:W-:Y:S05]  /*0f30*/  @!P1 BRA `(.L_x_9) ;  /* 0x0000000000449947 */ /* 0x000fea0003800000 */
[----:B------:R-:W-:-:S06]  /*0f40*/  UISETP.NE.AND UP0, UPT, UR52, 0x3, UPT ;  /* 0x000000033400788c */ /* 0x000fcc000bf05270 */
[----:B------:R-:W-:-:S13]  /*0f50*/  PLOP3.LUT P1, PT, PT, PT, UP0, 0x80, 0x0 ;  /* 0x000000000000781c */ /* 0x000fda0003f2f008 */
[----:B------:R-:W-:Y:S05]  /*0f60*/  @!P1 BRA `(.L_x_10) ;  /* 0x0000000000249947 */ /* 0x000fea0003800000 */
[----:B------:R-:W-:-:S06]  /*0f70*/  UISETP.NE.AND UP0, UPT, UR52, 0x4, UPT ;  /* 0x000000043400788c */ /* 0x000fcc000bf05270 */
[----:B------:R-:W-:-:S13]  /*0f80*/  PLOP3.LUT P1, PT, PT, PT, UP0, 0x80, 0x0 ;  /* 0x000000000000781c */ /* 0x000fda0003f2f008 */
[----:B------:R-:W-:Y:S05]  /*0f90*/  @P1 BRA `(.L_x_11) ;  /* 0x0000000000541947 */ /* 0x000fea0003800000 */
[----:B------:R-:W-:Y:S02]  /*0fa0*/  UIADD3 UR4, UR36, -0x1, URZ ;  /* 0xffffffff24047890 */ /* 0x000fe4000fffe03f */
[----:B------:R-:W-:Y:S02]  /*0fb0*/  ULOP3.LUT UR36, UR36, 0x1, URZ, 0xc, !UPT ;  /* 0x0000000124247892 */ /* 0x000fe4000f8e0c3f */
[----:B------:R-:W-:-:S04]  /*0fc0*/  ULOP3.LUT UR4, UR4, 0x2, URZ, 0xc0, !UPT ;  /* 0x0000000204047892 */ /* 0x000fc8000f8ec03f */
[----:B------:R-:W-:-:S04]  /*0fd0*/  USHF.R.U32.HI UR4, URZ, 0x1, UR4 ;  /* 0x000000013f047899 */ /* 0x000fc80008011604 */
[----:B------:R-:W-:Y:S01]  /*0fe0*/  ULOP3.LUT UR37, UR37, UR4, URZ, 0x3c, !UPT ;  /* 0x0000000425257292 */ /* 0x000fe2000f8e3c3f */
[----:B------:R-:W-:Y:S11]  /*0ff0*/  BRA `(.L_x_11) ;  /* 0x00000000003c7947 */ /* 0x000ff60003800000 */
.L_x_10:
[----:B------:R-:W-:Y:S02]  /*1000*/  ULOP3.LUT UP0, URZ, UR36, 0x2, URZ, 0xc0, !UPT ;  /* 0x00000002243f7892 */ /* 0x000fe4000f80c03f */
[----:B------:R-:W-:Y:S02]  /*1010*/  ULOP3.LUT UR36, UR36, 0x1, URZ, 0xc0, !UPT ;  /* 0x0000000124247892 */ /* 0x000fe4000f8ec03f */
[----:B------:R-:W-:-:S04]  /*1020*/  USEL UR4, URZ, 0x1, UP0 ;  /* 0x000000013f047887 */ /* 0x000fc80008000000 */
[----:B------:R-:W-:Y:S01]  /*1030*/  ULOP3.LUT UR37, UR37, UR4, URZ, 0x3c, !UPT ;  /* 0x0000000425257292 */ /* 0x000fe2000f8e3c3f */
[----:B------:R-:W-:Y:S11]  /*1040*/  BRA `(.L_x_11) ;  /* 0x0000000000287947 */ /* 0x000ff60003800000 */
.L_x_9:
[----:B------:R-:W-:Y:S02]  /*1050*/  UIADD3 UR4, UR36, 0x1, URZ ;  /* 0x0000000124047890 */ /* 0x000fe4000fffe03f */
[----:B------:R-:W-:Y:S02]  /*1060*/  ULOP3.LUT UR36, UR36, 0x1, URZ, 0xc, !UPT ;  /* 0x0000000124247892 */ /* 0x000fe4000f8e0c3f */
[----:B------:R-:W-:-:S04]  /*1070*/  UISETP.GT.U32.AND UP0, UPT, UR4, 0x1, UPT ;  /* 0x000000010400788c */ /* 0x000fc8000bf04070 */
[----:B------:R-:W-:-:S04]  /*1080*/  USEL UR4, URZ, 0x1, !UP0 ;  /* 0x000000013f047887 */ /* 0x000fc8000c000000 */
[----:B------:R-:W-:Y:S01]  /*1090*/  ULOP3.LUT UR37, UR37, UR4, URZ, 0x3c, !UPT ;  /* 0x0000000425257292 */ /* 0x000fe2000f8e3c3f */
[----:B------:R-:W-:Y:S11]  /*10a0*/  BRA `(.L_x_11) ;  /* 0x0000000000107947 */ /* 0x000ff60003800000 */
.L_x_8:
[----:B------:R-:W-:Y:S02]  /*10b0*/  UISETP.GT.U32.AND UP0, UPT, UR36, 0x1, UPT ;  /* 0x000000012400788c */ /* 0x000fe4000bf04070 */
[----:B------:R-:W-:Y:S02]  /*10c0*/  ULOP3.LUT UR36, UR36, 0x1, URZ, 0xc0, !UPT ;  /* 0x0000000124247892 */ /* 0x000fe4000f8ec03f */
[----:B------:R-:W-:-:S04]  /*10d0*/  USEL UR4, URZ, 0x1, !UP0 ;  /* 0x000000013f047887 */ /* 0x000fc8000c000000 */
[----:B------:R-:W-:-:S12]  /*10e0*/  ULOP3.LUT UR37, UR37, UR4, URZ, 0x3c, !UPT ;  /* 0x0000000425257292 */ /* 0x000fd8000f8e3c3f */
.L_x_11:
[----:B------:R-:W-:Y:S05]  /*10f0*/  @!P0 BRA `(.L_x_12) ;  /* 0x00000000003c8947 */ /* 0x000fea0003800000 */
        /* <DEDUP_REMOVED lines=9> */
[----:B------:R-:W-:Y:S01]  /*1190*/  ULEA UR42, UR42, 0x3, 0x1 ;  /* 0x000000032a2a7891 */ /* 0x000fe2000f8e083f */
[----:B------:R-:W-:Y:S11]  /*11a0*/  BRA `(.L_x_15) ;  /* 0x0000000000147947 */ /* 0x000ff60003800000 */
.L_x_14:
[----:B------:R-:W-:Y:S01]  /*11b0*/  ULEA UR42, UR42, 0x2, 0x1 ;  /* 0x000000022a2a7891 */ /* 0x000fe2000f8e083f */
[----:B------:R-:W-:Y:S11]  /*11c0*/  BRA `(.L_x_15) ;  /* 0x00000000000c7947 */ /* 0x000ff60003800000 */
.L_x_13:
[----:B------:R-:W-:Y:S01]  /*11d0*/  ULEA UR42, UR42, 0x1, 0x1 ;  /* 0x000000012a2a7891 */ /* 0x000fe2000f8e083f */
[----:B------:R-:W-:Y:S11]  /*11e0*/  BRA `(.L_x_15) ;  /* 0x0000000000047947 */ /* 0x000ff60003800000 */
.L_x_12:
[----:B------:R-:W-:-:S12]  /*11f0*/  USHF.L.U32 UR42, UR42, 0x1, URZ ;  /* 0x000000012a2a7899 */ /* 0x000fd8000800063f */
.L_x_15:
[----:B------:R-:W-:-:S04]  /*1200*/  ULOP3.LUT UR4, UR50, 0x1, URZ, 0xfc, !UPT ;  /* 0x0000000132047892 */ /* 0x000fc8000f8efc3f */
[----:B------:R-:W-:-:S06]  /*1210*/  UISETP.NE.AND UP0, UPT, UR4, 0x3, UPT ;  /* 0x000000030400788c */ /* 0x000fcc000bf05270 */
[----:B------:R-:W-:-:S13]  /*1220*/  PLOP3.LUT P0, PT, PT, PT, UP0, 0x80, 0x0 ;  /* 0x000000000000781c */ /* 0x000fda0003f0f008 */
[----:B------:R-:W-:Y:S05]  /*1230*/  @!P0 BRA `(.L_x_16) ;  /* 0x0000000000048947 */ /* 0x000fea0003800000 */
[----:B------:R-:W-:Y:S01]  /*1240*/  BPT.TRAP 0x1 ;  /* 0x000000040000795c */ /* 0x000fe20000300000 */
.L_x_16:
[----:B------:R-:W-:Y:S01]  /*1250*/  ULEA UR4, UR36, UR38, 0x3 ;  /* 0x0000002624047291 */ /* 0x000fe2000f8e183f */
[----:B------:R-:W-:Y:S01]  /*1260*/  MOV R0, UR37 ;  /* 0x0000002500007c02 */ /* 0x000fe20008000f00 */
[----:B------:R-:W-:-:S03]  /*1270*/  UISETP.NE.AND UP0, UPT, UR49, 0x3, UPT ;  /* 0x000000033100788c */ /* 0x000fc6000bf05270 */
[----:B------:R-:W-:-:S03]  /*1280*/  SHF.L.U32 R0, R0, 0x1f, RZ ;  /* 0x0000001f00007819 */ /* 0x000fc600000006ff */
[----:B------:R-:W-:Y:S01]  /*1290*/  PLOP3.LUT P0, PT, PT, PT, UP0, 0x80, 0x0 ;  /* 0x000000000000781c */ /* 0x000fe20003f0f008 */
[----:B------:R-:W1:Y:S02]  /*12a0*/  SYNCS.PHASECHK.TRANS64.TRYWAIT P1, [UR4+0x28450], R0 ;  /* 0x02845000ff0075a7 */ /* 0x000e640008020144 */
[----:B-1----:R-:W-:Y:S10]  /*12b0*/  @!P1 BRA `(.L_x_17) ;  /* 0x000000c000e09947 */ /* 0x002ff40003800000 */
.L_x_123:
[----:B------:R-:W-:Y:S05]  /*12c0*/  @!P0 BRA `(.L_x_18) ;  /* 0x0000000000048947 */ /* 0x000fea0003800000 */
[----:B------:R-:W-:Y:S01]  /*12d0*/  BPT.TRAP 0x1 ;  /* 0x000000040000795c */ /* 0x000fe20000300000 */
.L_x_18:
[----:B------:R-:W-:Y:S01]  /*12e0*/  ULEA UR31, UR53, UR38, 0x3 ;  /* 0x00000026351f7291 */ /* 0x000fe2000f8e183f */
[----:B-1----:R-:W-:Y:S01]  /*12f0*/  SHF.L.U32 R0, R18, 0x1f, RZ ;  /* 0x0000001f12007819 */ /* 0x002fe200000006ff */
[----:B------:R-:W-:Y:S01]  /*1300*/  UIADD3 UR30, UR38, 0x28490, URZ ;  /* 0x00028490261e7890 */ /* 0x000fe2000fffe03f */
[----:B------:R-:W-:Y:S01]  /*1310*/  SHF.L.U32 R3, R19, 0x1f, RZ ;  /* 0x0000001f13037819 */ /* 0x000fe200000006ff */
[----:B------:R-:W-:Y:S02]  /*1320*/  ULEA UR29, UR52, 0xfffffff8, 0x3 ;  /* 0xfffffff8341d7891 */ /* 0x000fe4000f8e183f */
[----:B------:R-:W-:Y:S02]  /*1330*/  ULEA UR28, UR52, UR30, 0x3 ;  /* 0x0000001e341c7291 */ /* 0x000fe4000f8e183f */
[----:B------:R-:W-:Y:S01]  /*1340*/  ULOP3.LUT UR29, UR29, 0x8, URZ, 0xc, !UPT ;  /* 0x000000081d1d7892 */ /* 0x000fe2000f8e0c3f */
[----:B------:R-:W1:Y:S02]  /*1350*/  SYNCS.PHASECHK.TRANS64.TRYWAIT P1, [UR31+0x28400], R0 ;  /* 0x02840000ff0075a7 */ /* 0x000e64000802015f */
[----:B-1----:R-:W-:Y:S09]  /*1360*/  @!P1 BRA `(.L_x_19) ;  /* 0x000000c000cc9947 */ /* 0x002ff20003800000 */
.L_x_124:
[----:B------:R-:W2:Y:S02]  /*1370*/  SYNCS.PHASECHK.TRANS64.TRYWAIT P1, [UR28+-0x8], R3 ;  /* 0xfffff803ff0075a7 */ /* 0x000ea4000802015c */
[----:B--2---:R-:W-:Y:S05]  /*1380*/  @!P1 BRA `(.L_x_20) ;  /* 0x000000c000dc9947 */ /* 0x004fea0003800000 */
.L_x_125:
[----:B------:R-:W-:Y:S01]  /*1390*/  UIMAD UR26, UR53, 0x600, UR45 ;  /* 0x00000600351a78a4 */ /* 0x000fe2000f8e022d */
[----:B------:R-:W-:Y:S01]  /*13a0*/  WARPGROUP.ARRIVE ;  /* 0x00000000000079c5 */ /* 0x000fe20000000000 */
[----:B------:R-:W-:Y:S01]  /*13b0*/  UIMAD UR24, UR36, 0x300, UR39 ;  /* 0x00000300241878a4 */ /* 0x000fe2000f8e0227 */
[----:B------:R-:W2:Y:S01]  /*13c0*/  LDC R7, c[0x0][0x28c] ;  /* 0x0000a300ff077b82 */ /* 0x000ea20000000800 */
[----:B------:R-:W-:Y:S01]  /*13d0*/  UMOV UR27, 0x80000020 ;  /* 0x80000020001b7882 */ /* 0x000fe20000000000 */
[----:B------:R-:W-:Y:S01]  /*13e0*/  UMOV UR25, 0x80000020 ;  /* 0x8000002000197882 */ /* 0x000fe20000000000 */
[----:B------:R-:W-:Y:S01]  /*13f0*/  UIADD3 UR6, UR26, 0x2, URZ ;  /* 0x000000021a067890 */ /* 0x000fe2000fffe03f */
[C---:B-1----:R-:W-:Y:S01]  /*1400*/  VIADD R0, R22.reuse, 0x1 ;  /* 0x0000000116007836 */ /* 0x042fe20000000000 */
[----:B------:R-:W-:Y:S01]  /*1410*/  UIADD3 UR4, UR24, 0x2, URZ ;  /* 0x0000000218047890 */ /* 0x000fe2000fffe03f */
[C---:B------:R-:W-:Y:S01]  /*1420*/  IADD3 R4, R22.reuse, 0x8, RZ ;  /* 0x0000000816047810 */ /* 0x040fe20007ffe0ff */
[----:B------:R-:W-:Y:S01]  /*1430*/  UMOV UR7, 0x80000020 ;  /* 0x8000002000077882 */ /* 0x000fe20000000000 */
[----:B------:R-:W-:Y:S01]  /*1440*/  HGMMA.64x128x16.F32.BF16 R24, gdesc[UR24], RZ, !UPT, gsb0 ;  /* 0x01e00000181879f0 */ /* 0x000fe2000c0018ff */
[----:B------:R-:W-:Y:S01]  /*1450*/  UMOV UR5, 0x80000020 ;  /* 0x8000002000057882 */ /* 0x000fe20000000000 */
[----:B------:R-:W-:Y:S01]  /*1460*/  UIADD3 UR10, UR26, 0x200, URZ ;  /* 0x000002001a0a7890 */ /* 0x000fe2000fffe03f */
[----:B------:R-:W-:Y:S01]  /*1470*/  VIADD R6, R22, 0x9 ;  /* 0x0000000916067836 */ /* 0x000fe20000000000 */
[----:B------:R-:W-:Y:S01]  /*1480*/  UIADD3 UR8, UR24, 0x100, URZ ;  /* 0x0000010018087890 */ /* 0x000fe2000fffe03f */
[----:B------:R-:W-:Y:S01]  /*1490*/  P2R R11, PR, RZ, 0x1 ;  /* 0x00000001ff0b7803 */ /* 0x000fe20000000000 */
[----:B------:R-:W-:Y:S01]  /*14a0*/  UMOV UR11, 0x80000020 ;  /* 0x80000020000b7882 */ /* 0x000fe20000000000 */
[----:B------:R-:W-:Y:S01]  /*14b0*/  UMOV UR9, 0x80000020 ;  /* 0x8000002000097882 */ /* 0x000fe20000000000 */
[----:B------:R-:W-:-:S02]  /*14c0*/  UIADD3 UR14, UR26, 0x202, URZ ;  /* 0x000002021a0e7890 */ /* 0x000fc4000fffe03f */
[----:B------:R-:W-:Y:S01]  /*14d0*/  UIADD3 UR12, UR24, 0x102, URZ ;  /* 0x00000102180c7890 */ /* 0x000fe2000fffe03f */
[----:B------:R-:W-:Y:S01]  /*14e0*/  UMOV UR15, 0x80000020 ;  /* 0x80000020000f7882 */ /* 0x000fe20000000000 */
[----:B------:R-:W-:Y:S01]  /*14f0*/  UMOV UR13, 0x80000020 ;  /* 0x80000020000d7882 */ /* 0x000fe20000000000 */
[----:B------:R-:W-:Y:S02]  /*1500*/  UIADD3 UR18, UR26, 0x400, URZ ;  /* 0x000004001a127890 */ /* 0x000fe4000fffe03f */
[----:B------:R-:W-:Y:S01]  /*1510*/  UIADD3 UR16, UR24, 0x200, URZ ;  /* 0x0000020018107890 */ /* 0x000fe2000fffe03f */
[-C--:B--2---:R-:W-:Y:S01]  /*1520*/  ISETP.GE.AND P5, PT, R0, R7.reuse, PT ;  /* 0x000000070000720c */ /* 0x084fe20003fa6270 */
[----:B------:R-:W-:Y:S01]  /*1530*/  UMOV UR19, 0x80000020 ;  /* 0x8000002000137882 */ /* 0x000fe20000000000 */
[----:B------:R-:W-:Y:S01]  /*1540*/  UMOV UR17, 0x80000020 ;  /* 0x8000002000117882 */ /* 0x000fe20000000000 */
[----:B------:R-:W-:Y:S01]  /*1550*/  UIADD3 UR22, UR26, 0x402, URZ ;  /* 0x000004021a167890 */ /* 0x000fe2000fffe03f */
[----:B------:R-:W-:Y:S01]  /*1560*/  IADD3 R0, R22, 0x10, RZ ;  /* 0x0000001016007810 */ /* 0x000fe20007ffe0ff */
[----:B------:R-:W-:Y:S01]  /*1570*/  UIADD3 UR20, UR24, 0x202, URZ ;  /* 0x0000020218147890 */ /* 0x000fe2000fffe03f */
[-C--:B------:R-:W-:Y:S01]  /*1580*/  ISETP.GE.AND P1, PT, R4, R7.reuse, PT ;  /* 0x000000070400720c */ /* 0x080fe20003f26270 */
[----:B------:R-:W-:Y:S01]  /*1590*/  UMOV UR23, 0x80000020 ;  /* 0x8000002000177882 */ /* 0x000fe20000000000 */
[----:B------:R-:W-:Y:S01]  /*15a0*/  UMOV UR21, 0x80000020 ;  /* 0x8000002000157882 */ /* 0x000fe20000000000 */
[C---:B------:R-:W-:Y:S01]  /*15b0*/  VIADD R4, R22.reuse, 0x11 ;  /* 0x0000001116047836 */ /* 0x040fe20000000000 */
[----:B------:R-:W-:-:S02]  /*15c0*/  ISETP.GE.AND P6, PT, R22, R7, PT ;  /* 0x000000071600720c */ /* 0x000fc40003fc6270 */
[-C--:B------:R-:W-:Y:S02]  /*15d0*/  ISETP.GE.AND P3, PT, R0, R7.reuse, PT ;  /* 0x000000070000720c */ /* 0x080fe40003f66270 */
[----:B------:R-:W-:Y:S02]  /*15e0*/  IADD3 R0, R22, 0x18, RZ ;  /* 0x0000001816007810 */ /* 0x000fe40007ffe0ff */
[-C--:B------:R-:W-:Y:S02]  /*15f0*/  ISETP.GE.AND P4, PT, R4, R7.reuse, PT ;  /* 0x000000070400720c */ /* 0x080fe40003f86270 */
[----:B------:R-:W-:Y:S02]  /*1600*/  IADD3 R4, R22, 0x20, RZ ;  /* 0x0000002016047810 */ /* 0x000fe40007ffe0ff */
[----:B------:R-:W-:Y:S01]  /*1610*/  ISETP.GE.AND P2, PT, R6, R7, PT ;  /* 0x000000070600720c */ /* 0x000fe20003f46270 */
[----:B------:R-:W-:Y:S02]  /*1620*/  WARPGROUP.DEPBAR.LE gsb0, 0x0 ;  /* 0x00008000000079c5 */ /* 0x000fe40000010000 */
[----:B------:R-:W-:-:S06]  /*1630*/  WARPGROUP.ARRIVE ;  /* 0x00000000000079c5 */ /* 0x000fcc0000000000 */
[----:B------:R-:W-:Y:S01]  /*1640*/  HGMMA.64x128x16.F32.BF16 R24, gdesc[UR4], R24, gsb0 ;  /* 0x01e00000041879f0 */ /* 0x000fe20008001818 */
[----:B------:R-:W-:Y:S02]  /*1650*/  ULDC UR6, c[0x0][0x604] ;  /* 0x0001810000067ab9 */ /* 0x000fe40000000800 */
[----:B------:R-:W-:Y:S02]  /*1660*/  WARPGROUP.DEPBAR.LE gsb0, 0x0 ;  /* 0x00008000000079c5 */ /* 0x000fe40000010000 */
[----:B------:R-:W-:-:S07]  /*1670*/  WARPGROUP.ARRIVE ;  /* 0x00000000000079c5 */ /* 0x000fce0000000000 */
[----:B------:R-:W-:Y:S03]  /*1680*/  HGMMA.64x128x16.F32.BF16 R24, gdesc[UR8], R24, gsb0 ;  /* 0x01e00000081879f0 */ /* 0x000fe60008001818 */
        /* <DEDUP_REMOVED lines=10> */
[----:B------:R-:W-:Y:S02]  /*1730*/  FSEL R24, R24, -INF , !P6 ;  /* 0xff80000018187808 */ /* 0x000fe40007000000 */
[----:B------:R-:W-:Y:S02]  /*1740*/  FSEL R26, R26, -INF , !P6 ;  /* 0xff8000001a1a7808 */ /* 0x000fe40007000000 */
[----:B------:R-:W-:Y:S01]  /*1750*/  ISETP.GE.AND P6, PT, R0, R7, PT ;  /* 0x000000070000720c */ /* 0x000fe20003fc6270 */
[----:B------:R-:W-:Y:S01]  /*1760*/  VIADD R0, R22, 0x19 ;  /* 0x0000001916007836 */ /* 0x000fe20000000000 */
[----:B------:R-:W-:-:S02]  /*1770*/  FSEL R25, R25, -INF , !P5 ;  /* 0xff80000019197808 */ /* 0x000fc40006800000 */
[----:B------:R-:W-:Y:S02]  /*1780*/  FSEL R28, R28, -INF , !P1 ;  /* 0xff8000001c1c7808 */ /* 0x000fe40004800000 */
[----:B------:R-:W-:Y:S02]  /*1790*/  FSEL R30, R30, -INF , !P1 ;  /* 0xff8000001e1e7808 */ /* 0x000fe40004800000 */
[----:B------:R-:W-:Y:S02]  /*17a0*/  ISETP.GE.AND P1, PT, R4, R7, PT ;  /* 0x000000070400720c */ /* 0x000fe40003f26270 */
[----:B------:R-:W-:Y:S02]  /*17b0*/  IADD3 R4, R22, 0x28, RZ ;  /* 0x0000002816047810 */ /* 0x000fe40007ffe0ff */
[----:B------:R-:W-:Y:S02]  /*17c0*/  FSEL R27, R27, -INF , !P5 ;  /* 0xff8000001b1b7808 */ /* 0x000fe40006800000 */
[----:B------:R-:W-:-:S02]  /*17d0*/  FMNMX R3, R24, R25, !PT ;  /* 0x0000001918037209 */ /* 0x000fc40007800000 */
[-C--:B------:R-:W-:Y:S01]  /*17e0*/  ISETP.GE.AND P5, PT, R0, R7.reuse, PT ;  /* 0x000000070000720c */ /* 0x080fe20003fa6270 */
[----:B------:R-:W-:Y:S01]  /*17f0*/  VIADD R0, R22, 0x21 ;  /* 0x0000002116007836 */ /* 0x000fe20000000000 */
[----:B------:R-:W-:Y:S02]  /*1800*/  FSEL R32, R32, -INF , !P3 ;  /* 0xff80000020207808 */ /* 0x000fe40005800000 */
[----:B------:R-:W-:Y:S02]  /*1810*/  FSEL R34, R34, -INF , !P3 ;  /* 0xff80000022227808 */ /* 0x000fe40005800000 */
[----:B------:R-:W-:Y:S02]  /*1820*/  ISETP.GE.AND P3, PT, R4, R7, PT ;  /* 0x000000070400720c */ /* 0x000fe40003f66270 */
[----:B------:R-:W-:Y:S02]  /*1830*/  FSEL R29, R29, -INF , !P2 ;  /* 0xff8000001d1d7808 */ /* 0x000fe40005000000 */
[----:B------:R-:W-:-:S02]  /*1840*/  FMNMX R4, R28, R3, !PT ;  /* 0x000000031c047209 */ /* 0x000fc40007800000 */
[----:B------:R-:W-:Y:S02]  /*1850*/  FSEL R31, R31, -INF , !P2 ;  /* 0xff8000001f1f7808 */ /* 0x000fe40005000000 */
[----:B------:R-:W-:Y:S01]  /*1860*/  ISETP.GE.AND P2, PT, R0, R7, PT ;  /* 0x000000070000720c */ /* 0x000fe20003f46270 */
[----:B------:R-:W-:Y:S01]  /*1870*/  VIADD R0, R22, 0x29 ;  /* 0x0000002916007836 */ /* 0x000fe20000000000 */
[----:B------:R-:W-:Y:S02]  /*1880*/  FMNMX R3, R29, R4, !PT ;  /* 0x000000041d037209 */ /* 0x000fe40007800000 */
[----:B------:R-:W-:Y:S02]  /*1890*/  FSEL R33, R33, -INF , !P4 ;  /* 0xff80000021217808 */ /* 0x000fe40006000000 */
[----:B------:R-:W-:Y:S02]  /*18a0*/  FSEL R35, R35, -INF , !P4 ;  /* 0xff80000023237808 */ /* 0x000fe40006000000 */
[----:B------:R-:W-:-:S02]  /*18b0*/  FMNMX R4, R32, R3, !PT ;  /* 0x0000000320047209 */ /* 0x000fc40007800000 */
[-C--:B------:R-:W-:Y:S02]  /*18c0*/  ISETP.GE.AND P4, PT, R0, R7.reuse, PT ;  /* 0x000000070000720c */ /* 0x080fe40003f86270 */
[----:B------:R-:W-:Y:S02]  /*18d0*/  IADD3 R0, R22, 0x30, RZ ;  /* 0x0000003016007810 */ /* 0x000fe40007ffe0ff */
[----:B------:R-:W-:Y:S02]  /*18e0*/  FSEL R36, R36, -INF , !P6 ;  /* 0xff80000024247808 */ /* 0x000fe40007000000 */
[----:B------:R-:W-:Y:S02]  /*18f0*/  FMNMX R3, R33, R4, !PT ;  /* 0x0000000421037209 */ /* 0x000fe40007800000 */
[----:B------:R-:W-:Y:S02]  /*1900*/  FSEL R38, R38, -INF , !P6 ;  /* 0xff80000026267808 */ /* 0x000fe40007000000 */
[----:B------:R-:W-:Y:S01]  /*1910*/  ISETP.GE.AND P6, PT, R0, R7, PT ;  /* 0x000000070000720c */ /* 0x000fe20003fc6270 */
[----:B------:R-:W-:Y:S01]  /*1920*/  VIADD R0, R22, 0x31 ;  /* 0x0000003116007836 */ /* 0x000fe20000000000 */
[----:B------:R-:W-:-:S02]  /*1930*/  FSEL R37, R37, -INF , !P5 ;  /* 0xff80000025257808 */ /* 0x000fc40006800000 */
[----:B------:R-:W-:Y:S02]  /*1940*/  FMNMX R4, R36, R3, !PT ;  /* 0x0000000324047209 */ /* 0x000fe40007800000 */
[----:B------:R-:W-:Y:S02]  /*1950*/  FSEL R39, R39, -INF , !P5 ;  /* 0xff80000027277808 */ /* 0x000fe40006800000 */
[----:B------:R-:W-:Y:S02]  /*1960*/  ISETP.GE.AND P5, PT, R0, R7, PT ;  /* 0x000000070000720c */ /* 0x000fe40003fa6270 */
[----:B------:R-:W-:Y:S02]  /*1970*/  FSEL R40, R40, -INF , !P1 ;  /* 0xff80000028287808 */ /* 0x000fe40004800000 */
[----:B------:R-:W-:Y:S02]  /*1980*/  FMNMX R3, R37, R4, !PT ;  /* 0x0000000425037209 */ /* 0x000fe40007800000 */
[----:B------:R-:W-:-:S02]  /*1990*/  IADD3 R0, R22, 0x38, RZ ;  /* 0x0000003816007810 */ /* 0x000fc40007ffe0ff */
[----:B------:R-:W-:Y:S02]  /*19a0*/  FSEL R42, R42, -INF , !P1 ;  /* 0xff8000002a2a7808 */ /* 0x000fe40004800000 */
[----:B------:R-:W-:Y:S02]  /*19b0*/  FSEL R41, R41, -INF , !P2 ;  /* 0xff80000029297808 */ /* 0x000fe40005000000 */
[----:B------:R-:W-:Y:S02]  /*19c0*/  FMNMX R4, R40, R3, !PT ;  /* 0x0000000328047209 */ /* 0x000fe40007800000 */
[----:B------:R-:W-:Y:S01]  /*19d0*/  ISETP.GE.AND P1, PT, R0, R7, PT ;  /* 0x000000070000720c */ /* 0x000fe20003f26270 */
[----:B------:R-:W-:Y:S01]  /*19e0*/  VIADD R0, R22, 0x39 ;  /* 0x0000003916007836 */ /* 0x000fe20000000000 */
[----:B------:R-:W-:Y:S02]  /*19f0*/  FSEL R44, R44, -INF , !P3 ;  /* 0xff8000002c2c7808 */ /* 0x000fe40005800000 */
[----:B------:R-:W-:-:S02]  /*1a00*/  FMNMX R3, R41, R4, !PT ;  /* 0x0000000429037209 */ /* 0x000fc40007800000 */
[----:B------:R-:W-:Y:S02]  /*1a10*/  FSEL R43, R43, -INF , !P2 ;  /* 0xff8000002b2b7808 */ /* 0x000fe40005000000 */
[----:B------:R-:W-:Y:S02]  /*1a20*/  ISETP.GE.AND P2, PT, R0, R7, PT ;  /* 0x000000070000720c */ /* 0x000fe40003f46270 */
[----:B------:R-:W-:Y:S02]  /*1a30*/  IADD3 R0, R22, 0x40, RZ ;  /* 0x0000004016007810 */ /* 0x000fe40007ffe0ff */
[----:B------:R-:W-:Y:S02]  /*1a40*/  FSEL R45, R45, -INF , !P4 ;  /* 0xff8000002d2d7808 */ /* 0x000fe40006000000 */
[----:B------:R-:W-:Y:S02]  /*1a50*/  FMNMX R4, R44, R3, !PT ;  /* 0x000000032c047209 */ /* 0x000fe40007800000 */
[----:B------:R-:W-:-:S02]  /*1a60*/  FSEL R46, R46, -INF , !P3 ;  /* 0xff8000002e2e7808 */ /* 0x000fc40005800000 */
[----:B------:R-:W-:Y:S01]  /*1a70*/  ISETP.GE.AND P3, PT, R0, R7, PT ;  /* 0x000000070000720c */ /* 0x000fe20003f66270 */
[----:B------:R-:W-:Y:S01]  /*1a80*/  VIADD R0, R22, 0x41 ;  /* 0x0000004116007836 */ /* 0x000fe20000000000 */
[----:B------:R-:W-:Y:S02]  /*1a90*/  FSEL R48, R48, -INF , !P6 ;  /* 0xff80000030307808 */ /* 0x000fe40007000000 */
[----:B------:R-:W-:Y:S02]  /*1aa0*/  FMNMX R3, R45, R4, !PT ;  /* 0x000000042d037209 */ /* 0x000fe40007800000 */
[----:B------:R-:W-:Y:S02]  /*1ab0*/  FSEL R49, R49, -INF , !P5 ;  /* 0xff80000031317808 */ /* 0x000fe40006800000 */
[----:B------:R-:W-:Y:S02]  /*1ac0*/  FMNMX R4, R48, R3, !PT ;  /* 0x0000000330047209 */ /* 0x000fe40007800000 */
[----:B------:R-:W-:-:S02]  /*1ad0*/  FSEL R47, R47, -INF , !P4 ;  /* 0xff8000002f2f7808 */ /* 0x000fc40006000000 */
        /* <DEDUP_REMOVED lines=10> */
[----:B------:R-:W-:Y:S02]  /*1b80*/  FSEL R56, R56, -INF , !P3 ;  /* 0xff80000038387808 */ /* 0x000fe40005800000 */
[----:B------:R-:W-:Y:S02]  /*1b90*/  FMNMX R3, R53, R4, !PT ;  /* 0x0000000435037209 */ /* 0x000fe40007800000 */
[----:B------:R-:W-:Y:S02]  /*1ba0*/  ISETP.GE.AND P5, PT, R0, R7, PT ;  /* 0x000000070000720c */ /* 0x000fe40003fa6270 */
[----:B------:R-:W-:-:S02]  /*1bb0*/  IADD3 R0, R22, 0x50, RZ ;  /* 0x0000005016007810 */ /* 0x000fc40007ffe0ff */
[----:B------:R-:W-:Y:S02]  /*1bc0*/  FSEL R57, R57, -INF , !P4 ;  /* 0xff80000039397808 */ /* 0x000fe40006000000 */
[----:B------:R-:W-:Y:S02]  /*1bd0*/  FMNMX R4, R56, R3, !PT ;  /* 0x0000000338047209 */ /* 0x000fe40007800000 */
[----:B------:R-:W-:Y:S02]  /*1be0*/  FSEL R54, R54, -INF , !P1 ;  /* 0xff80000036367808 */ /* 0x000fe40004800000 */
[----:B------:R-:W-:Y:S01]  /*1bf0*/  ISETP.GE.AND P1, PT, R0, R7, PT ;  /* 0x000000070000720c */ /* 0x000fe20003f26270 */
[----:B------:R-:W-:Y:S01]  /*1c00*/  VIADD R0, R22, 0x51 ;  /* 0x0000005116007836 */ /* 0x000fe20000000000 */
[----:B------:R-:W-:Y:S02]  /*1c10*/  FSEL R60, R60, -INF , !P6 ;  /* 0xff8000003c3c7808 */ /* 0x000fe40007000000 */
[----:B------:R-:W-:-:S02]  /*1c20*/  FMNMX R3, R57, R4, !PT ;  /* 0x0000000439037209 */ /* 0x000fc40007800000 */
[----:B------:R-:W-:Y:S02]  /*1c30*/  FSEL R55, R55, -INF , !P2 ;  /* 0xff80000037377808 */ /* 0x000fe40005000000 */
[----:B------:R-:W-:Y:S02]  /*1c40*/  ISETP.GE.AND P2, PT, R0, R7, PT ;  /* 0x000000070000720c */ /* 0x000fe40003f46270 */
[----:B------:R-:W-:Y:S02]  /*1c50*/  FSEL R61, R61, -INF , !P5 ;  /* 0xff8000003d3d7808 */ /* 0x000fe40006800000 */
[----:B------:R-:W-:Y:S02]  /*1c60*/  FMNMX R4, R60, R3, !PT ;  /* 0x000000033c047209 */ /* 0x000fe40007800000 */
[----:B------:R-:W-:Y:S02]  /*1c70*/  IADD3 R0, R22, 0x58, RZ ;  /* 0x0000005816007810 */ /* 0x000fe40007ffe0ff */
[----:B------:R-:W-:-:S02]  /*1c80*/  FSEL R58, R58, -INF , !P3 ;  /* 0xff8000003a3a7808 */ /* 0x000fc40005800000 */
[----:B------:R-:W-:Y:S02]  /*1c90*/  FSEL R64, R64, -INF , !P1 ;  /* 0xff80000040407808 */ /* 0x000fe40004800000 */
[----:B------:R-:W-:Y:S01]  /*1ca0*/  FMNMX R3, R61, R4, !PT ;  /* 0x000000043d037209 */ /* 0x000fe20007800000 */
[----:B------:R-:W-:Y:S01]  /*1cb0*/  VIADD R4, R22, 0x61 ;  /* 0x0000006116047836 */ /* 0x000fe20000000000 */
[----:B------:R-:W-:Y:S01]  /*1cc0*/  ISETP.GE.AND P3, PT, R0, R7, PT ;  /* 0x000000070000720c */ /* 0x000fe20003f66270 */
[----:B------:R-:W-:Y:S01]  /*1cd0*/  VIADD R0, R22, 0x59 ;  /* 0x0000005916007836 */ /* 0x000fe20000000000 */
[----:B------:R-:W-:Y:S02]  /*1ce0*/  FSEL R65, R65, -INF , !P2 ;  /* 0xff80000041417808 */ /* 0x000fe40005000000 */
[----:B------:R-:W-:Y:S02]  /*1cf0*/  FMNMX R6, R64, R3, !PT ;  /* 0x0000000340067209 */ /* 0x000fe40007800000 */
[----:B------:R-:W-:-:S02]  /*1d00*/  FSEL R59, R59, -INF , !P4 ;  /* 0xff8000003b3b7808 */ /* 0x000fc40006000000 */
[-C--:B------:R-:W-:Y:S02]  /*1d10*/  ISETP.GE.AND P4, PT, R0, R7.reuse, PT ;  /* 0x000000070000720c */ /* 0x080fe40003f86270 */
[----:B------:R-:W-:Y:S02]  /*1d20*/  IADD3 R0, R22, 0x60, RZ ;  /* 0x0000006016007810 */ /* 0x000fe40007ffe0ff */
[----:B------:R-:W-:Y:S02]  /*1d30*/  FSEL R68, R68, -INF , !P3 ;  /* 0xff80000044447808 */ /* 0x000fe40005800000 */
[----:B------:R-:W-:Y:S02]  /*1d40*/  FMNMX R3, R65, R6, !PT ;  /* 0x0000000641037209 */ /* 0x000fe40007800000 */
[----:B------:R-:W-:Y:S02]  /*1d50*/  ISETP.GE.AND P0, PT, R4, R7, PT ;  /* 0x000000070400720c */ /* 0x000fe40003f06270 */
[----:B------:R-:W-:-:S02]  /*1d60*/  IADD3 R4, R22, 0x68, RZ ;  /* 0x0000006816047810 */ /* 0x000fc40007ffe0ff */
[----:B------:R-:W-:Y:S02]  /*1d70*/  FSEL R62, R62, -INF , !P6 ;  /* 0xff8000003e3e7808 */ /* 0x000fe40007000000 */
[----:B------:R-:W-:Y:S02]  /*1d80*/  ISETP.GE.AND P6, PT, R0, R7, PT ;  /* 0x000000070000720c */ /* 0x000fe40003fc6270 */
        /* <DEDUP_REMOVED lines=21> */
[----:B------:R-:W-:Y:S02]  /*1ee0*/  FSEL R80, R80, -INF , !P3 ;  /* 0xff80000050507808 */ /* 0x000fe40005800000 */
[----:B------:R-:W-:Y:S01]  /*1ef0*/  FMNMX R3, R77, R6, !PT ;  /* 0x000000064d037209 */ /* 0x000fe20007800000 */
[C---:B------:R-:W-:Y:S01]  /*1f00*/  VIADD R6, R22.reuse, 0x79 ;  /* 0x0000007916067836 */ /* 0x040fe20000000000 */
[----:B------:R-:W-:Y:S02]  /*1f10*/  IADD3 R4, R22, 0x78, RZ ;  /* 0x0000007816047810 */ /* 0x000fe40007ffe0ff */
[----:B------:R-:W-:-:S02]  /*1f20*/  FSEL R63, R63, -INF , !P5 ;  /* 0xff8000003f3f7808 */ /* 0x000fc40006800000 */
[----:B------:R-:W-:Y:S02]  /*1f30*/  FSEL R81, R81, -INF , !P4 ;  /* 0xff80000051517808 */ /* 0x000fe40006000000 */
[----:B------:R-:W-:Y:S02]  /*1f40*/  FMNMX R8, R80, R3, !PT ;  /* 0x0000000350087209 */ /* 0x000fe40007800000 */
[-C--:B------:R-:W-:Y:S02]  /*1f50*/  ISETP.GE.AND P5, PT, R4, R7.reuse, PT ;  /* 0x000000070400720c */ /* 0x080fe40003fa6270 */
[----:B------:R-:W-:Y:S02]  /*1f60*/  FMNMX R3, R81, R8, !PT ;  /* 0x0000000851037209 */ /* 0x000fe40007800000 */
[----:B------:R-:W-:Y:S02]  /*1f70*/  FSEL R84, R84, -INF , !P5 ;  /* 0xff80000054547808 */ /* 0x000fe40006800000 */
[----:B------:R-:W-:-:S02]  /*1f80*/  ISETP.GE.AND P6, PT, R6, R7, PT ;  /* 0x000000070600720c */ /* 0x000fc40003fc6270 */
[----:B------:R-:W-:Y:S02]  /*1f90*/  FMNMX R4, R84, R3, !PT ;  /* 0x0000000354047209 */ /* 0x000fe40007800000 */
[----:B------:R-:W-:Y:S02]  /*1fa0*/  FSEL R85, R85, -INF , !P6 ;  /* 0xff80000055557808 */ /* 0x000fe40007000000 */
[----:B------:R-:W-:Y:S02]  /*1fb0*/  P2R R9, PR, RZ, 0x2 ;  /* 0x00000002ff097803 */ /* 0x000fe40000000000 */
[----:B------:R-:W-:Y:S02]  /*1fc0*/  FMNMX R4, R85, R4, !PT ;  /* 0x0000000455047209 */ /* 0x000fe40007800000 */
[----:B------:R-:W-:Y:S02]  /*1fd0*/  P2R R10, PR, RZ, 0x1 ;  /* 0x00000001ff0a7803 */ /* 0x000fe40000000000 */
[----:B------:R-:W-:Y:S01]  /*1fe0*/  ISETP.GE.AND P0, PT, R0, R7, PT ;  /* 0x000000070000720c */ /* 0x000fe20003f06270 */
[----:B------:R-:W1:Y:S01]  /*1ff0*/  SHFL.BFLY PT, R3, R4, 0x1, 0x1f ;  /* 0x0c201f0004037f89 */ /* 0x000e6200000e0000 */
[----:B------:R-:W-:-:S02]  /*2000*/  FSEL R82, R82, -INF , !P3 ;  /* 0xff80000052527808 */ /* 0x000fc40005800000 */
[----:B------:R-:W-:Y:S02]  /*2010*/  FSEL R74, R74, -INF , !P0 ;  /* 0xff8000004a4a7808 */ /* 0x000fe40004000000 */
[----:B------:R-:W-:Y:S02]  /*2020*/  ISETP.NE.AND P0, PT, R10, RZ, PT ;  /* 0x000000ff0a00720c */ /* 0x000fe40003f05270 */
[----:B------:R-:W-:Y:S02]  /*2030*/  FSEL R83, R83, -INF , !P4 ;  /* 0xff80000053537808 */ /* 0x000fe40006000000 */
[----:B------:R-:W-:Y:S02]  /*2040*/  FSEL R75, R75, -INF , !P0 ;  /* 0xff8000004b4b7808 */ /* 0x000fe40004000000 */
[----:B------:R-:W-:Y:S02]  /*2050*/  ISETP.NE.AND P0, PT, R11, RZ, PT ;  /* 0x000000ff0b00720c */ /* 0x000fe40003f05270 */
[----:B------:R-:W-:-:S02]  /*2060*/  FSEL R87, R87, -INF , !P6 ;  /* 0xff80000057577808 */ /* 0x000fc40007000000 */
[----:B------:R-:W-:Y:S02]  /*2070*/  FSEL R79, R79, -INF , !P2 ;  /* 0xff8000004f4f7808 */ /* 0x000fe40005000000 */
[----:B------:R-:W-:Y:S02]  /*2080*/  FSEL R86, R86, -INF , !P5 ;  /* 0xff80000056567808 */ /* 0x000fe40006800000 */
[----:B-1----:R-:W-:-:S05]  /*2090*/  FMNMX R3, R4, R3, !PT ;  /* 0x0000000304037209 */ /* 0x002fca0007800000 */
[----:B------:R-:W1:Y:S02]  /*20a0*/  SHFL.BFLY PT, R6, R3, 0x2, 0x1f ;  /* 0x0c401f0003067f89 */ /* 0x000e6400000e0000 */
[----:B-1----:R-:W-:Y:S02]  /*20b0*/  FMNMX R5, R3, R6, !PT ;  /* 0x0000000603057209 */ /* 0x002fe40007800000 */
[----:B------:R-:W-:Y:S02]  /*20c0*/  FMNMX R3, R26, R27, !PT ;  /* 0x0000001b1a037209 */ /* 0x000fe40007800000 */
[----:B------:R-:W-:-:S04]  /*20d0*/  FSETP.NEU.AND P1, PT, R5, -INF , PT ;  /* 0xff8000000500780b */ /* 0x000fc80003f2d000 */
[----:B------:R-:W-:Y:S02]  /*20e0*/  FSEL R0, R5, RZ, P1 ;  /* 0x000000ff05007208 */ /* 0x000fe40000800000 */
[----:B------:R-:W-:-:S03]  /*20f0*/  ISETP.NE.AND P1, PT, R9, RZ, PT ;  /* 0x000000ff0900720c */ /* 0x000fc60003f25270 */
[----:B------:R-:W-:Y:S01]  /*2100*/  FMUL R20, R0, UR6 ;  /* 0x0000000600147c20 */ /* 0x000fe20008400000 */
[----:B------:R-:W-:Y:S02]  /*2110*/  FSEL R78, R78, -INF , !P1 ;  /* 0xff8000004e4e7808 */ /* 0x000fe40004800000 */
[----:B------:R-:W-:Y:S01]  /*2120*/  FMNMX R0, R30, R3, !PT ;  /* 0x000000031e007209 */ /* 0x000fe20007800000 */
[--C-:B------:R-:W-:Y:S01]  /*2130*/  FFMA R24, R24, UR6, -R20.reuse ;  /* 0x0000000618187c23 */ /* 0x100fe20008000814 */
[--C-:B------:R-:W-:Y:S01]  /*2140*/  FFMA R4, R28, UR6, -R20.reuse ;  /* 0x000000061c047c23 */ /* 0x100fe20008000814 */
[--C-:B------:R-:W-:Y:S01]  /*2150*/  FFMA R8, R36, UR6, -R20.reuse ;  /* 0x0000000624087c23 */ /* 0x100fe20008000814 */
[----:B------:R-:W-:Y:S01]  /*2160*/  FMNMX R3, R31, R0, !PT ;  /* 0x000000001f037209 */ /* 0x000fe20007800000 */
[--C-:B------:R-:W-:Y:S01]  /*2170*/  FFMA R11, R29, UR6, -R20.reuse ;  /* 0x000000061d0b7c23 */ /* 0x100fe20008000814 */
[----:B------:R-:W-:Y:S01]  /*2180*/  FSETP.GEU.AND P1, PT, R24, -126, PT ;  /* 0xc2fc00001800780b */ /* 0x000fe20003f2e000 */
        /* <DEDUP_REMOVED lines=12> */
[----:B------:R-:W-:Y:S01]  /*2250*/  @!P1 FMUL R24, R24, 0.5 ;  /* 0x3f00000018189820 */ /* 0x000fe20000400000 */
[----:B------:R-:W-:Y:S01]  /*2260*/  FMNMX R3, R39, R0, !PT ;  /* 0x0000000027037209 */ /* 0x000fe20007800000 */
[--C-:B------:R-:W-:Y:S01]  /*2270*/  FFMA R23, R45, UR6, -R20.reuse ;  /* 0x000000062d177c23 */ /* 0x100fe20008000814 */
[----:B------:R-:W-:Y:S01]  /*2280*/  FSETP.GEU.AND P2, PT, R9, -126, PT ;  /* 0xc2fc00000900780b */ /* 0x000fe20003f4e000 */
[----:B------:R-:W-:Y:S01]  /*2290*/  @!P3 FMUL R4, R4, 0.5 ;  /* 0x3f0000000404b820 */ /* 0x000fe20000400000 */
[----:B------:R-:W-:Y:S01]  /*22a0*/  FMNMX R0, R42, R3, !PT ;  /* 0x000000032a007209 */ /* 0x000fe20007800000 */
[----:B------:R-:W1:Y:S01]  /*22b0*/  MUFU.EX2 R24, R24 ;  /* 0x0000001800187308 */ /* 0x000e620000000800 */
[----:B------:R-:W-:Y:S01]  /*22c0*/  FSETP.GEU.AND P5, PT, R28, -126, PT ;  /* 0xc2fc00001c00780b */ /* 0x000fe20003fae000 */
[----:B------:R-:W-:Y:S01]  /*22d0*/  @!P4 FMUL R11, R11, 0.5 ;  /* 0x3f0000000b0bc820 */ /* 0x000fe20000400000 */
[----:B------:R-:W-:Y:S01]  /*22e0*/  FMNMX R3, R43, R0, !PT ;  /* 0x000000002b037209 */ /* 0x000fe20007800000 */
[--C-:B------:R-:W-:Y:S01]  /*22f0*/  FFMA R15, R37, UR6, -R20.reuse ;  /* 0x00000006250f7c23 */ /* 0x100fe20008000814 */
[--C-:B------:R-:W-:Y:S01]  /*2300*/  FFMA R10, R44, UR6, -R20.reuse ;  /* 0x000000062c0a7c23 */ /* 0x100fe20008000814 */
[----:B------:R-:W-:Y:S01]  /*2310*/  @!P6 FMUL R13, R13, 0.5 ;  /* 0x3f0000000d0de820 */ /* 0x000fe20000400000 */
[----:B------:R-:W-:Y:S01]  /*2320*/  FMNMX R0, R46, R3, !PT ;  /* 0x000000032e007209 */ /* 0x000fe20007800000 */
[----:B------:R-:W2:Y:S01]  /*2330*/  MUFU.EX2 R4, R4 ;  /* 0x0000000400047308 */ /* 0x000ea20000000800 */
[--C-:B------:R-:W-:Y:S01]  /*2340*/  FFMA R12, R52, UR6, -R20.reuse ;  /* 0x00000006340c7c23 */ /* 0x100fe20008000814 */
[----:B------:R-:W-:Y:S01]  /*2350*/  @!P2 FMUL R9, R9, 0.5 ;  /* 0x3f0000000909a820 */ /* 0x000fe20000400000 */
[----:B------:R-:W-:Y:S01]  /*2360*/  FMNMX R3, R47, R0, !PT ;  /* 0x000000002f037209 */ /* 0x000fe20007800000 */
[--C-:B------:R-:W-:Y:S01]  /*2370*/  FFMA R37, R60, UR6, -R20.reuse ;  /* 0x000000063c257c23 */ /* 0x100fe20008000814 */
[--C-:B------:R-:W-:Y:S01]  /*2380*/  FFMA R29, R53, UR6, -R20.reuse ;  /* 0x00000006351d7c23 */ /* 0x100fe20008000814 */
[----:B------:R-:W-:Y:S01]  /*2390*/  @!P5 FMUL R28, R28, 0.5 ;  /* 0x3f0000001c1cd820 */ /* 0x000fe20000400000 */
[----:B------:R-:W-:Y:S01]  /*23a0*/  FMNMX R0, R50, R3, !PT ;  /* 0x0000000332007209 */ /* 0x000fe20007800000 */
[----:B------:R-:W3:Y:S01]  /*23b0*/  MUFU.EX2 R11, R11 ;  /* 0x0000000b000b7308 */ /* 0x000ee20000000800 */
[----:B-1----:R-:W-:Y:S01]  /*23c0*/  @!P1 FMUL R24, R24, R24 ;  /* 0x0000001818189220 */ /* 0x002fe20000400000 */
[----:B------:R-:W-:Y:S01]  /*23d0*/  FSETP.GEU.AND P1, PT, R8, -126, PT ;  /* 0xc2fc00000800780b */ /* 0x000fe20003f2e000 */
[--C-:B------:R-:W-:Y:S01]  /*23e0*/  FFMA R40, R57, UR6, -R20.reuse ;  /* 0x0000000639287c23 */ /* 0x100fe20008000814 */
[----:B------:R-:W-:Y:S01]  /*23f0*/  FMNMX R3, R51, R0, !PT ;  /* 0x0000000033037209 */ /* 0x000fe20007800000 */
[--C-:B------:R-:W-:Y:S01]  /*2400*/  FFMA R25, R49, UR6, -R20.reuse ;  /* 0x0000000631197c23 */ /* 0x100fe20008000814 */
[--C-:B------:R-:W-:Y:S01]  /*2410*/  FFMA R33, R56, UR6, -R20.reuse ;  /* 0x0000000638217c23 */ /* 0x100fe20008000814 */
[--C-:B------:R-:W-:Y:S01]  /*2420*/  FFMA R64, R64, UR6, -R20.reuse ;  /* 0x0000000640407c23 */ /* 0x100fe20008000814 */
[----:B------:R-:W-:Y:S01]  /*2430*/  FMNMX R0, R54, R3, !PT ;  /* 0x0000000336007209 */ /* 0x000fe20007800000 */
[----:B------:R-:W1:Y:S01]  /*2440*/  MUFU.EX2 R13, R13 ;  /* 0x0000000d000d7308 */ /* 0x000e620000000800 */
[----:B--2---:R-:W-:Y:S01]  /*2450*/  @!P3 FMUL R4, R4, R4 ;  /* 0x000000040404b220 */ /* 0x004fe20000400000 */
[----:B------:R-:W-:Y:S01]  /*2460*/  FSETP.GEU.AND P3, PT, R32, -126, PT ;  /* 0xc2fc00002000780b */ /* 0x000fe20003f6e000 */
[--C-:B------:R-:W-:Y:S01]  /*2470*/  FFMA R72, R72, UR6, -R20.reuse ;  /* 0x0000000648487c23 */ /* 0x100fe20008000814 */
[----:B------:R-:W-:Y:S01]  /*2480*/  FMNMX R3, R55, R0, !PT ;  /* 0x0000000037037209 */ /* 0x000fe20007800000 */
[--C-:B------:R-:W-:Y:S01]  /*2490*/  FFMA R65, R65, UR6, -R20.reuse ;  /* 0x0000000641417c23 */ /* 0x100fe20008000814 */
[----:B------:R-:W-:Y:S01]  /*24a0*/  @!P1 FMUL R8, R8, 0.5 ;  /* 0x3f00000008089820 */ /* 0x000fe20000400000 */
[--C-:B------:R-:W-:Y:S01]  /*24b0*/  FFMA R69, R69, UR6, -R20.reuse ;  /* 0x0000000645457c23 */ /* 0x100fe20008000814 */
[----:B------:R-:W2:Y:S01]  /*24c0*/  MUFU.EX2 R9, R9 ;  /* 0x0000000900097308 */ /* 0x000ea20000000800 */
[----:B------:R-:W-:Y:S01]  /*24d0*/  FMNMX R0, R58, R3, !PT ;  /* 0x000000033a007209 */ /* 0x000fe20007800000 */
[----:B---3--:R-:W-:Y:S01]  /*24e0*/  @!P4 FMUL R11, R11, R11 ;  /* 0x0000000b0b0bc220 */ /* 0x008fe20000400000 */
[----:B------:R-:W-:Y:S01]  /*24f0*/  FSETP.GEU.AND P4, PT, R21, -126, PT ;  /* 0xc2fc00001500780b */ /* 0x000fe20003f8e000 */
[--C-:B------:R-:W-:Y:S01]  /*2500*/  FFMA R14, R61, UR6, -R20.reuse ;  /* 0x000000063d0e7c23 */ /* 0x100fe20008000814 */
[----:B------:R-:W-:Y:S01]  /*2510*/  FMNMX R3, R59, R0, !PT ;  /* 0x000000003b037209 */ /* 0x000fe20007800000 */
[--C-:B------:R-:W-:Y:S01]  /*2520*/  FFMA R76, R76, UR6, -R20.reuse ;  /* 0x000000064c4c7c23 */ /* 0x100fe20008000814 */
[----:B------:R-:W-:Y:S01]  /*2530*/  @!P3 FMUL R32, R32, 0.5 ;  /* 0x3f0000002020b820 */ /* 0x000fe20000400000 */
[----:B------:R-:W3:Y:S01]  /*2540*/  MUFU.EX2 R8, R8 ;  /* 0x0000000800087308 */ /* 0x000ee20000000800 */
[----:B------:R-:W-:Y:S01]  /*2550*/  FMNMX R0, R62, R3, !PT ;  /* 0x000000033e007209 */ /* 0x000fe20007800000 */
[----:B-1----:R-:W-:Y:S01]  /*2560*/  @!P6 FMUL R13, R13, R13 ;  /* 0x0000000d0d0de220 */ /* 0x002fe20000400000 */
[----:B------:R-:W-:Y:S01]  /*2570*/  FSETP.GEU.AND P6, PT, R23, -126, PT ;  /* 0xc2fc00001700780b */ /* 0x000fe20003fce000 */
[--C-:B------:R-:W-:Y:S01]  /*2580*/  FFMA R81, R81, UR6, -R20.reuse ;  /* 0x0000000651517c23 */ /* 0x100fe20008000814 */
[----:B------:R-:W-:Y:S01]  /*2590*/  FMNMX R3, R63, R0, !PT ;  /* 0x000000003f037209 */ /* 0x000fe20007800000 */
[--C-:B------:R-:W-:Y:S01]  /*25a0*/  FFMA R68, R68, UR6, -R20.reuse ;  /* 0x0000000644447c23 */ /* 0x100fe20008000814 */
[--C-:B------:R-:W-:Y:S01]  /*25b0*/  FFMA R77, R77, UR6, -R20.reuse ;  /* 0x000000064d4d7c23 */ /* 0x100fe20008000814 */
[----:B------:R-:W1:Y:S01]  /*25c0*/  MUFU.EX2 R28, R28 ;  /* 0x0000001c001c7308 */ /* 0x000e620000000800 */
[----:B--2---:R-:W-:Y:S01]  /*25d0*/  @!P2 FMUL R9, R9, R9 ;  /* 0x000000090909a220 */ /* 0x004fe20000400000 */
[----:B------:R-:W-:Y:S01]  /*25e0*/  FSETP.GEU.AND P2, PT, R15, -126, PT ;  /* 0xc2fc00000f00780b */ /* 0x000fe20003f4e000 */
[----:B------:R-:W-:Y:S01]  /*25f0*/  @!P4 FMUL R21, R21, 0.5 ;  /* 0x3f0000001515c820 */ /* 0x000fe20000400000 */
[----:B------:R-:W-:Y:S01]  /*2600*/  FMNMX R0, R66, R3, !PT ;  /* 0x0000000342007209 */ /* 0x000fe20007800000 */
[--C-:B------:R-:W-:Y:S01]  /*2610*/  FFMA R73, R73, UR6, -R20.reuse ;  /* 0x0000000649497c23 */ /* 0x100fe20008000814 */
[--C-:B------:R-:W-:Y:S01]  /*2620*/  FFMA R80, R80, UR6, -R20.reuse ;  /* 0x0000000650507c23 */ /* 0x100fe20008000814 */
[--C-:B------:R-:W-:Y:S01]  /*2630*/  FFMA R84, R84, UR6, -R20.reuse ;  /* 0x0000000654547c23 */ /* 0x100fe20008000814 */
[----:B------:R-:W2:Y:S01]  /*2640*/  MUFU.EX2 R32, R32 ;  /* 0x0000002000207308 */ /* 0x000ea20000000800 */
[----:B---3--:R-:W-:Y:S01]  /*2650*/  @!P1 FMUL R8, R8, R8 ;  /* 0x0000000808089220 */ /* 0x008fe20000400000 */
[----:B------:R-:W-:Y:S01]  /*2660*/  FSETP.GEU.AND P1, PT, R36, -126, PT ;  /* 0xc2fc00002400780b */ /* 0x000fe20003f2e000 */
[----:B------:R-:W-:Y:S01]  /*2670*/  @!P6 FMUL R23, R23, 0.5 ;  /* 0x3f0000001717e820 */ /* 0x000fe20000400000 */
[----:B------:R-:W-:Y:S01]  /*2680*/  FMNMX R3, R67, R0, !PT ;  /* 0x0000000043037209 */ /* 0x000fe20007800000 */
[----:B------:R-:W-:-:S02]  /*2690*/  FFMA R85, R85, UR6, -R20 ;  /* 0x0000000655557c23 */ /* 0x000fc40008000814 */
[----:B------:R-:W-:Y:S01]  /*26a0*/  @!P2 FMUL R15, R15, 0.5 ;  /* 0x3f0000000f0fa820 */ /* 0x000fe20000400000 */
[----:B------:R-:W-:Y:S01]  /*26b0*/  FMNMX R0, R70, R3, !PT ;  /* 0x0000000346007209 */ /* 0x000fe20007800000 */
[----:B------:R-:W3:Y:S01]  /*26c0*/  MUFU.EX2 R21, R21 ;  /* 0x0000001500157308 */ /* 0x000ee20000000800 */
[----:B-1----:R-:W-:Y:S01]  /*26d0*/  @!P5 FMUL R28, R28, R28 ;  /* 0x0000001c1c1cd220 */ /* 0x002fe20000400000 */
[----:B------:R-:W-:Y:S02]  /*26e0*/  FSETP.GEU.AND P5, PT, R10, -126, PT ;  /* 0xc2fc00000a00780b */ /* 0x000fe40003fae000 */
[----:B------:R-:W-:Y:S02]  /*26f0*/  FMNMX R3, R71, R0, !PT ;  /* 0x0000000047037209 */ /* 0x000fe40007800000 */
[----:B------:R-:W-:Y:S02]  /*2700*/  @!P1 FMUL R36, R36, 0.5 ;  /* 0x3f00000024249820 */ /* 0x000fe40000400000 */
[----:B------:R-:W1:Y:S01]  /*2710*/  MUFU.EX2 R23, R23 ;  /* 0x0000001700177308 */ /* 0x000e620000000800 */
[----:B--2---:R-:W-:Y:S01]  /*2720*/  @!P3 FMUL R32, R32, R32 ;  /* 0x000000202020b220 */ /* 0x004fe20000400000 */
[----:B------:R-:W-:-:S02]  /*2730*/  FMNMX R0, R74, R3, !PT ;  /* 0x000000034a007209 */ /* 0x000fc40007800000 */
[----:B------:R-:W-:Y:S02]  /*2740*/  FSETP.GEU.AND P3, PT, R12, -126, PT ;  /* 0xc2fc00000c00780b */ /* 0x000fe40003f6e000 */
[----:B------:R-:W-:Y:S01]  /*2750*/  FMNMX R3, R75, R0, !PT ;  /* 0x000000004b037209 */ /* 0x000fe20007800000 */
[----:B------:R-:W-:Y:S01]  /*2760*/  @!P5 FMUL R10, R10, 0.5 ;  /* 0x3f0000000a0ad820 */ /* 0x000fe20000400000 */
[----:B------:R-:W2:Y:S01]  /*2770*/  MUFU.EX2 R36, R36 ;  /* 0x0000002400247308 */ /* 0x000ea20000000800 */
[----:B---3--:R-:W-:Y:S01]  /*2780*/  @!P4 FMUL R21, R21, R21 ;  /* 0x000000151515c220 */ /* 0x008fe20000400000 */
[----:B------:R-:W-:Y:S02]  /*2790*/  FMNMX R0, R78, R3, !PT ;  /* 0x000000034e007209 */ /* 0x000fe40007800000 */
[----:B------:R-:W-:Y:S02]  /*27a0*/  FSETP.GEU.AND P4, PT, R29, -126, PT ;  /* 0xc2fc00001d00780b */ /* 0x000fe40003f8e000 */
[----:B------:R-:W-:-:S02]  /*27b0*/  FMNMX R3, R79, R0, !PT ;  /* 0x000000004f037209 */ /* 0x000fc40007800000 */
[----:B------:R-:W3:Y:S01]  /*27c0*/  MUFU.EX2 R15, R15 ;  /* 0x0000000f000f7308 */ /* 0x000ee20000000800 */
[----:B------:R-:W-:Y:S01]  /*27d0*/  @!P3 FMUL R12, R12, 0.5 ;  /* 0x3f0000000c0cb820 */ /* 0x000fe20000400000 */
[----:B------:R-:W-:Y:S01]  /*27e0*/  FMNMX R0, R82, R3, !PT ;  /* 0x0000000352007209 */ /* 0x000fe20007800000 */
[----:B-1----:R-:W-:Y:S01]  /*27f0*/  @!P6 FMUL R23, R23, R23 ;  /* 0x000000171717e220 */ /* 0x002fe20000400000 */
[----:B------:R-:W-:Y:S02]  /*2800*/  FSETP.GEU.AND P6, PT, R40, -126, PT ;  /* 0xc2fc00002800780b */ /* 0x000fe40003fce000 */
[----:B------:R-:W-:Y:S02]  /*2810*/  FMNMX R3, R83, R0, !PT ;  /* 0x0000000053037209 */ /* 0x000fe40007800000 */
[----:B------:R-:W1:Y:S01]  /*2820*/  MUFU.EX2 R10, R10 ;  /* 0x0000000a000a7308 */ /* 0x000e620000000800 */
[----:B--2---:R-:W-:Y:S01]  /*2830*/  @!P1 FMUL R36, R36, R36 ;  /* 0x0000002424249220 */ /* 0x004fe20000400000 */
[----:B------:R-:W-:Y:S01]  /*2840*/  FSETP.GEU.AND P1, PT, R37, -126, PT ;  /* 0xc2fc00002500780b */ /* 0x000fe20003f2e000 */
[----:B------:R-:W-:Y:S01]  /*2850*/  @!P4 FMUL R29, R29, 0.5 ;  /* 0x3f0000001d1dc820 */ /* 0x000fe20000400000 */
[----:B------:R-:W-:-:S04]  /*2860*/  FMNMX R0, R86, R3, !PT ;  /* 0x0000000356007209 */ /* 0x000fc80007800000 */
[----:B------:R-:W2:Y:S01]  /*2870*/  MUFU.EX2 R12, R12 ;  /* 0x0000000c000c7308 */ /* 0x000ea20000000800 */
[----:B---3--:R-:W-:Y:S01]  /*2880*/  @!P2 FMUL R15, R15, R15 ;  /* 0x0000000f0f0fa220 */ /* 0x008fe20000400000 */
[----:B------:R-:W-:Y:S01]  /*2890*/  FSETP.GEU.AND P2, PT, R25, -126, PT ;  /* 0xc2fc00001900780b */ /* 0x000fe20003f4e000 */
[----:B------:R-:W-:Y:S01]  /*28a0*/  @!P6 FMUL R40, R40, 0.5 ;  /* 0x3f0000002828e820 */ /* 0x000fe20000400000 */
[----:B------:R-:W-:-:S03]  /*28b0*/  FMNMX R0, R87, R0, !PT ;  /* 0x0000000057007209 */ /* 0x000fc60007800000 */
[----:B------:R-:W-:Y:S01]  /*28c0*/  @!P1 FMUL R37, R37, 0.5 ;  /* 0x3f00000025259820 */ /* 0x000fe20000400000 */
[----:B------:R-:W3:Y:S01]  /*28d0*/  MUFU.EX2 R29, R29 ;  /* 0x0000001d001d7308 */ /* 0x000ee20000000800 */
[----:B------:R-:W4:Y:S01]  /*28e0*/  SHFL.BFLY PT, R3, R0, 0x1, 0x1f ;  /* 0x0c201f0000037f89 */ /* 0x000f2200000e0000 */
[----:B-1----:R-:W-:Y:S01]  /*28f0*/  @!P5 FMUL R10, R10, R10 ;  /* 0x0000000a0a0ad220 */ /* 0x002fe20000400000 */
[----:B------:R-:W-:-:S04]  /*2900*/  FSETP.GEU.AND P5, PT, R33, -126, PT ;  /* 0xc2fc00002100780b */ /* 0x000fc80003fae000 */
[----:B------:R-:W-:Y:S01]  /*2910*/  @!P2 FMUL R25, R25, 0.5 ;  /* 0x3f0000001919a820 */ /* 0x000fe20000400000 */
[----:B------:R-:W1:Y:S01]  /*2920*/  MUFU.EX2 R37, R37 ;  /* 0x0000002500257308 */ /* 0x000e620000000800 */
[----:B--2---:R-:W-:Y:S01]  /*2930*/  @!P3 FMUL R12, R12, R12 ;  /* 0x0000000c0c0cb220 */ /* 0x004fe20000400000 */
[----:B------:R-:W-:-:S06]  /*2940*/  FSETP.GEU.AND P3, PT, R64, -126, PT ;  /* 0xc2fc00004000780b */ /* 0x000fcc0003f6e000 */
[----:B------:R-:W2:Y:S01]  /*2950*/  MUFU.EX2 R40, R40 ;  /* 0x0000002800287308 */ /* 0x000ea20000000800 */
[----:B------:R-:W-:Y:S01]  /*2960*/  @!P5 FMUL R33, R33, 0.5 ;  /* 0x3f0000002121d820 */ /* 0x000fe20000400000 */
[----:B---3--:R-:W-:Y:S01]  /*2970*/  @!P4 FMUL R29, R29, R29 ;  /* 0x0000001d1d1dc220 */ /* 0x008fe20000400000 */
[----:B------:R-:W-:-:S04]  /*2980*/  FSETP.GEU.AND P4, PT, R65, -126, PT ;  /* 0xc2fc00004100780b */ /* 0x000fc80003f8e000 */
[----:B------:R-:W-:Y:S01]  /*2990*/  @!P3 FMUL R64, R64, 0.5 ;  /* 0x3f0000004040b820 */ /* 0x000fe20000400000 */
[----:B------:R-:W3:Y:S01]  /*29a0*/  MUFU.EX2 R25, R25 ;  /* 0x0000001900197308 */ /* 0x000ee20000000800 */
[----:B-1----:R-:W-:Y:S01]  /*29b0*/  @!P1 FMUL R37, R37, R37 ;  /* 0x0000002525259220 */ /* 0x002fe20000400000 */
[----:B------:R-:W-:Y:S02]  /*29c0*/  FSETP.GEU.AND P1, PT, R72, -126, PT ;  /* 0xc2fc00004800780b */ /* 0x000fe40003f2e000 */
[----:B----4-:R-:W-:-:S04]  /*29d0*/  FMNMX R3, R0, R3, !PT ;  /* 0x0000000300037209 */ /* 0x010fc80007800000 */
[----:B------:R-:W1:Y:S01]  /*29e0*/  MUFU.EX2 R41, R64 ;  /* 0x0000004000297308 */ /* 0x000e620000000800 */
[----:B--2---:R-:W-:Y:S01]  /*29f0*/  @!P6 FMUL R40, R40, R40 ;  /* 0x000000282828e220 */ /* 0x004fe20000400000 */
[----:B------:R-:W-:Y:S01]  /*2a00*/  FSETP.GEU.AND P6, PT, R69, -126, PT ;  /* 0xc2fc00004500780b */ /* 0x000fe20003fce000 */
[----:B------:R-:W2:Y:S01]  /*2a10*/  SHFL.BFLY PT, R6, R3, 0x2, 0x1f ;  /* 0x0c401f0003067f89 */ /* 0x000ea200000e0000 */
[----:B------:R-:W-:-:S03]  /*2a20*/  @!P4 FMUL R65, R65, 0.5 ;  /* 0x3f0000004141c820 */ /* 0x000fc60000400000 */
[----:B------:R-:W-:Y:S01]  /*2a30*/  @!P1 FMUL R72, R72, 0.5 ;  /* 0x3f00000048489820 */ /* 0x000fe20000400000 */
[----:B------:R-:W4:Y:S01]  /*2a40*/  MUFU.EX2 R33, R33 ;  /* 0x0000002100217308 */ /* 0x000f220000000800 */
[----:B---3--:R-:W-:Y:S01]  /*2a50*/  @!P2 FMUL R25, R25, R25 ;  /* 0x000000191919a220 */ /* 0x008fe20000400000 */
[----:B------:R-:W-:-:S05]  /*2a60*/  FSETP.GEU.AND P2, PT, R14, -126, PT ;  /* 0xc2fc00000e00780b */ /* 0x000fca0003f4e000 */
[----:B------:R-:W-:Y:S01]  /*2a70*/  @!P6 FMUL R69, R69, 0.5 ;  /* 0x3f0000004545e820 */ /* 0x000fe20000400000 */
[----:B------:R-:W3:Y:S01]  /*2a80*/  MUFU.EX2 R49, R72 ;  /* 0x0000004800317308 */ /* 0x000ee20000000800 */
[----:B-1----:R-:W-:Y:S01]  /*2a90*/  @!P3 FMUL R41, R41, R41 ;  /* 0x000000292929b220 */ /* 0x002fe20000400000 */
[----:B------:R-:W-:-:S05]  /*2aa0*/  FSETP.GEU.AND P3, PT, R76, -126, PT ;  /* 0xc2fc00004c00780b */ /* 0x000fca0003f6e000 */
[----:B------:R-:W-:Y:S01]  /*2ab0*/  @!P2 FMUL R14, R14, 0.5 ;  /* 0x3f0000000e0ea820 */ /* 0x000fe20000400000 */
[----:B------:R-:W1:Y:S01]  /*2ac0*/  MUFU.EX2 R44, R65 ;  /* 0x00000041002c7308 */ /* 0x000e620000000800 */
[----:B----4-:R-:W-:Y:S01]  /*2ad0*/  @!P5 FMUL R33, R33, R33 ;  /* 0x000000212121d220 */ /* 0x010fe20000400000 */
[----:B------:R-:W-:Y:S02]  /*2ae0*/  FSETP.GEU.AND P5, PT, R68, -126, PT ;  /* 0xc2fc00004400780b */ /* 0x000fe40003fae000 */
[----:B--2---:R-:W-:-:S03]  /*2af0*/  FMNMX R6, R3, R6, !PT ;  /* 0x0000000603067209 */ /* 0x004fc60007800000 */
[----:B------:R-:W-:Y:S01]  /*2b00*/  @!P3 FMUL R76, R76, 0.5 ;  /* 0x3f0000004c4cb820 */ /* 0x000fe20000400000 */
[----:B------:R-:W2:Y:S01]  /*2b10*/  MUFU.EX2 R48, R69 ;  /* 0x0000004500307308 */ /* 0x000ea20000000800 */
        /* <DEDUP_REMOVED lines=8> */
[----:B--2---:R-:W-:Y:S01]  /*2ba0*/  @!P6 FMUL R48, R48, R48 ;  /* 0x000000303030e220 */ /* 0x004fe20000400000 */
[----:B------:R-:W-:-:S04]  /*2bb0*/  FSETP.NEU.AND P6, PT, R6, -INF , PT ;  /* 0xff8000000600780b */ /* 0x000fc80003fcd000 */
[----:B------:R-:W-:Y:S01]  /*2bc0*/  FSEL R0, R6, RZ, P6 ;  /* 0x000000ff06007208 */ /* 0x000fe20003000000 */
[----:B------:R-:W-:Y:S01]  /*2bd0*/  @!P4 FMUL R77, R77, 0.5 ;  /* 0x3f0000004d4dc820 */ /* 0x000fe20000400000 */
[----:B------:R-:W2:Y:S01]  /*2be0*/  MUFU.EX2 R20, R81 ;  /* 0x0000005100147308 */ /* 0x000ea20000000800 */
[----:B---3--:R-:W-:Y:S01]  /*2bf0*/  @!P2 FMUL R14, R14, R14 ;  /* 0x0000000e0e0ea220 */ /* 0x008fe20000400000 */
[----:B------:R-:W-:Y:S01]  /*2c00*/  FSETP.GEU.AND P2, PT, R73, -126, PT ;  /* 0xc2fc00004900780b */ /* 0x000fe20003f4e000 */
[----:B------:R-:W-:Y:S01]  /*2c10*/  FMUL R0, R0, UR6 ;  /* 0x0000000600007c20 */ /* 0x000fe20008400000 */
[----:B------:R-:W-:-:S03]  /*2c20*/  FSETP.GEU.AND P6, PT, R84, -126, PT ;  /* 0xc2fc00005400780b */ /* 0x000fc60003fce000 */
[--C-:B------:R-:W-:Y:S01]  /*2c30*/  FFMA R26, R26, UR6, -R0.reuse ;  /* 0x000000061a1a7c23 */ /* 0x100fe20008000800 */
[----:B------:R-:W3:Y:S01]  /*2c40*/  MUFU.EX2 R45, R68 ;  /* 0x00000044002d7308 */ /* 0x000ee20000000800 */
[--C-:B------:R-:W-:Y:S01]  /*2c50*/  FFMA R61, R31, UR6, -R0.reuse ;  /* 0x000000061f3d7c23 */ /* 0x100fe20008000800 */
[----:B-1----:R-:W-:Y:S01]  /*2c60*/  @!P3 FMUL R53, R53, R53 ;  /* 0x000000353535b220 */ /* 0x002fe20000400000 */
[--C-:B------:R-:W-:Y:S01]  /*2c70*/  FFMA R3, R27, UR6, -R0.reuse ;  /* 0x000000061b037c23 */ /* 0x100fe20008000800 */
[----:B------:R-:W-:Y:S01]  /*2c80*/  FSETP.GEU.AND P3, PT, R26, -126, PT ;  /* 0xc2fc00001a00780b */ /* 0x000fe20003f6e000 */
[--C-:B------:R-:W-:Y:S01]  /*2c90*/  FFMA R38, R38, UR6, -R0.reuse ;  /* 0x0000000626267c23 */ /* 0x100fe20008000800 */
[--C-:B------:R-:W-:Y:S01]  /*2ca0*/  FFMA R30, R30, UR6, -R0.reuse ;  /* 0x000000061e1e7c23 */ /* 0x100fe20008000800 */
[----:B------:R-:W-:Y:S01]  /*2cb0*/  @!P2 FMUL R73, R73, 0.5 ;  /* 0x3f0000004949a820 */ /* 0x000fe20000400000 */
[----:B------:R-:W1:Y:S01]  /*2cc0*/  MUFU.EX2 R56, R77 ;  /* 0x0000004d00387308 */ /* 0x000e620000000800 */
[----:B--2---:R-:W-:Y:S01]  /*2cd0*/  @!P1 FMUL R20, R20, R20 ;  /* 0x0000001414149220 */ /* 0x004fe20000400000 */
[----:B------:R-:W-:Y:S01]  /*2ce0*/  FSETP.GEU.AND P1, PT, R61, -126, PT ;  /* 0xc2fc00003d00780b */ /* 0x000fe20003f2e000 */
[----:B------:R-:W-:Y:S01]  /*2cf0*/  @!P6 FMUL R84, R84, 0.5 ;  /* 0x3f0000005454e820 */ /* 0x000fe20000400000 */
[--C-:B------:R-:W-:Y:S01]  /*2d00*/  FFMA R34, R34, UR6, -R0.reuse ;  /* 0x0000000622227c23 */ /* 0x100fe20008000800 */
[--C-:B------:R-:W-:Y:S01]  /*2d10*/  FFMA R65, R35, UR6, -R0.reuse ;  /* 0x0000000623417c23 */ /* 0x100fe20008000800 */
[--C-:B------:R-:W-:Y:S01]  /*2d20*/  FFMA R50, R50, UR6, -R0.reuse ;  /* 0x0000000632327c23 */ /* 0x100fe20008000800 */
[--C-:B------:R-:W-:Y:S01]  /*2d30*/  FFMA R42, R42, UR6, -R0.reuse ;  /* 0x000000062a2a7c23 */ /* 0x100fe20008000800 */
[----:B------:R-:W2:Y:S01]  /*2d40*/  MUFU.EX2 R52, R73 ;  /* 0x0000004900347308 */ /* 0x000ea20000000800 */
[----:B---3--:R-:W-:Y:S01]  /*2d50*/  @!P5 FMUL R45, R45, R45 ;  /* 0x0000002d2d2dd220 */ /* 0x008fe20000400000 */
[----:B------:R-:W-:Y:S01]  /*2d60*/  FSETP.GEU.AND P5, PT, R80, -126, PT ;  /* 0xc2fc00005000780b */ /* 0x000fe20003fae000 */
[----:B------:R-:W-:Y:S01]  /*2d70*/  @!P3 FMUL R26, R26, 0.5 ;  /* 0x3f0000001a1ab820 */ /* 0x000fe20000400000 */
[--C-:B------:R-:W-:Y:S01]  /*2d80*/  FFMA R46, R46, UR6, -R0.reuse ;  /* 0x000000062e2e7c23 */ /* 0x100fe20008000800 */
[--C-:B------:R-:W-:Y:S01]  /*2d90*/  FFMA R67, R67, UR6, -R0.reuse ;  /* 0x0000000643437c23 */ /* 0x100fe20008000800 */
[--C-:B------:R-:W-:Y:S01]  /*2da0*/  FFMA R54, R54, UR6, -R0.reuse ;  /* 0x0000000636367c23 */ /* 0x100fe20008000800 */
[----:B------:R-:W-:Y:S01]  /*2db0*/  @!P1 FMUL R61, R61, 0.5 ;  /* 0x3f0000003d3d9820 */ /* 0x000fe20000400000 */
[----:B------:R3:W4:Y:S01]  /*2dc0*/  MUFU.EX2 R31, R26 ;  /* 0x0000001a001f7308 */ /* 0x0007220000000800 */
[----:B-1----:R-:W-:Y:S01]  /*2dd0*/  @!P4 FMUL R56, R56, R56 ;  /* 0x000000383838c220 */ /* 0x002fe20000400000 */
[----:B------:R-:W-:Y:S01]  /*2de0*/  FSETP.GEU.AND P4, PT, R3, -126, PT ;  /* 0xc2fc00000300780b */ /* 0x000fe20003f8e000 */
[--C-:B------:R-:W-:Y:S01]  /*2df0*/  FFMA R63, R63, UR6, -R0.reuse ;  /* 0x000000063f3f7c23 */ /* 0x100fe20008000800 */
[--C-:B------:R-:W-:Y:S01]  /*2e00*/  FFMA R75, R75, UR6, -R0.reuse ;  /* 0x000000064b4b7c23 */ /* 0x100fe20008000800 */
[--C-:B------:R-:W-:Y:S01]  /*2e10*/  FFMA R83, R83, UR6, -R0.reuse ;  /* 0x0000000653537c23 */ /* 0x100fe20008000800 */
[--C-:B------:R-:W-:Y:S01]  /*2e20*/  FFMA R71, R71, UR6, -R0.reuse ;  /* 0x0000000647477c23 */ /* 0x100fe20008000800 */
[----:B------:R-:W-:Y:S01]  /*2e30*/  @!P5 FMUL R80, R80, 0.5 ;  /* 0x3f0000005050d820 */ /* 0x000fe20000400000 */
[----:B------:R-:W1:Y:S01]  /*2e40*/  MUFU.EX2 R68, R61 ;  /* 0x0000003d00447308 */ /* 0x000e620000000800 */
[----:B--2---:R-:W-:Y:S01]  /*2e50*/  @!P2 FMUL R52, R52, R52 ;  /* 0x000000343434a220 */ /* 0x004fe20000400000 */
[----:B------:R-:W-:Y:S01]  /*2e60*/  FSETP.GEU.AND P2, PT, R85, -126, PT ;  /* 0xc2fc00005500780b */ /* 0x000fe20003f4e000 */
[--C-:B---3--:R-:W-:Y:S01]  /*2e70*/  FFMA R26, R43, UR6, -R0.reuse ;  /* 0x000000062b1a7c23 */ /* 0x108fe20008000800 */
[--C-:B------:R-:W-:Y:S01]  /*2e80*/  FFMA R79, R79, UR6, -R0.reuse ;  /* 0x000000064f4f7c23 */ /* 0x100fe20008000800 */
[--C-:B------:R-:W-:Y:S01]  /*2e90*/  FFMA R78, R78, UR6, -R0.reuse ;  /* 0x000000064e4e7c23 */ /* 0x100fe20008000800 */
[----:B------:R-:W-:Y:S01]  /*2ea0*/  FFMA R86, R86, UR6, -R0 ;  /* 0x0000000656567c23 */ /* 0x000fe20008000800 */
[----:B------:R-:W-:Y:S01]  /*2eb0*/  @!P4 FMUL R3, R3, 0.5 ;  /* 0x3f0000000303c820 */ /* 0x000fe20000400000 */
[----:B------:R-:W2:Y:S01]  /*2ec0*/  MUFU.EX2 R57, R80 ;  /* 0x0000005000397308 */ /* 0x000ea20000000800 */
[----:B----4-:R-:W-:Y:S01]  /*2ed0*/  @!P3 FMUL R31, R31, R31 ;  /* 0x0000001f1f1fb220 */ /* 0x010fe20000400000 */
[----:B------:R-:W-:Y:S01]  /*2ee0*/  FSETP.GEU.AND P3, PT, R38, -126, PT ;  /* 0xc2fc00002600780b */ /* 0x000fe20003f6e000 */
[----:B------:R-:W-:-:S04]  /*2ef0*/  FADD R69, R25, R20 ;  /* 0x0000001419457221 */ /* 0x000fc80000000000 */
[----:B------:R-:W-:Y:S01]  /*2f00*/  @!P2 FMUL R85, R85, 0.5 ;  /* 0x3f0000005555a820 */ /* 0x000fe20000400000 */
[----:B------:R3:W4:Y:S01]  /*2f10*/  MUFU.EX2 R64, R3 ;  /* 0x0000000300407308 */ /* 0x0007220000000800 */
[----:B-1----:R-:W-:Y:S01]  /*2f20*/  @!P1 FMUL R68, R68, R68 ;  /* 0x0000004444449220 */ /* 0x002fe20000400000 */
[----:B------:R-:W-:-:S05]  /*2f30*/  FSETP.GEU.AND P1, PT, R26, -126, PT ;  /* 0xc2fc00001a00780b */ /* 0x000fca0003f2e000 */
[----:B------:R-:W-:Y:S01]  /*2f40*/  @!P3 FMUL R38, R38, 0.5 ;  /* 0x3f0000002626b820 */ /* 0x000fe20000400000 */
[----:B------:R-:W1:Y:S01]  /*2f50*/  MUFU.EX2 R27, R84 ;  /* 0x00000054001b7308 */ /* 0x000e620000000800 */
[----:B--2---:R-:W-:Y:S01]  /*2f60*/  @!P5 FMUL R57, R57, R57 ;  /* 0x000000393939d220 */ /* 0x004fe20000400000 */
[----:B------:R-:W-:Y:S01]  /*2f70*/  FSETP.GEU.AND P5, PT, R30, -126, PT ;  /* 0xc2fc00001e00780b */ /* 0x000fe20003fae000 */
[----:B---3--:R-:W-:-:S04]  /*2f80*/  FFMA R3, R39, UR6, -R0 ;  /* 0x0000000627037c23 */ /* 0x008fc80008000800 */
[----:B------:R-:W-:Y:S01]  /*2f90*/  @!P1 FMUL R26, R26, 0.5 ;  /* 0x3f0000001a1a9820 */ /* 0x000fe20000400000 */
[----:B------:R-:W2:Y:S01]  /*2fa0*/  MUFU.EX2 R60, R85 ;  /* 0x00000055003c7308 */ /* 0x000ea20000000800 */
[----:B----4-:R-:W-:Y:S01]  /*2fb0*/  @!P4 FMUL R64, R64, R64 ;  /* 0x000000404040c220 */ /* 0x010fe20000400000 */
[----:B------:R-:W-:-:S05]  /*2fc0*/  FSETP.GEU.AND P4, PT, R3, -126, PT ;  /* 0xc2fc00000300780b */ /* 0x000fca0003f8e000 */
[----:B------:R-:W-:Y:S01]  /*2fd0*/  @!P5 FMUL R30, R30, 0.5 ;  /* 0x3f0000001e1ed820 */ /* 0x000fe20000400000 */
[----:B------:R3:W4:Y:S01]  /*2fe0*/  MUFU.EX2 R43, R38 ;  /* 0x00000026002b7308 */ /* 0x0007220000000800 */
[----:B-1----:R-:W-:Y:S01]  /*2ff0*/  @!P6 FMUL R27, R27, R27 ;  /* 0x0000001b1b1be220 */ /* 0x002fe20000400000 */
[----:B------:R-:W-:-:S05]  /*3000*/  FSETP.GEU.AND P6, PT, R34, -126, PT ;  /* 0xc2fc00002200780b */ /* 0x000fca0003fce000 */
[----:B------:R-:W-:Y:S01]  /*3010*/  @!P4 FMUL R3, R3, 0.5 ;  /* 0x3f0000000303c820 */ /* 0x000fe20000400000 */
[----:B------:R1:W5:Y:S01]  /*3020*/  MUFU.EX2 R80, R26 ;  /* 0x0000001a00507308 */ /* 0x0003620000000800 */
[----:B--2---:R-:W-:Y:S01]  /*3030*/  @!P2 FMUL R60, R60, R60 ;  /* 0x0000003c3c3ca220 */ /* 0x004fe20000400000 */
[----:B------:R-:W-:Y:S01]  /*3040*/  FSETP.GEU.AND P2, PT, R65, -126, PT ;  /* 0xc2fc00004100780b */ /* 0x000fe20003f4e000 */
[----:B---3--:R-:W-:-:S04]  /*3050*/  FFMA R38, R62, UR6, -R0 ;  /* 0x000000063e267c23 */ /* 0x008fc80008000800 */
[----:B------:R-:W-:Y:S01]  /*3060*/  @!P6 FMUL R34, R34, 0.5 ;  /* 0x3f0000002222e820 */ /* 0x000fe20000400000 */
[----:B------:R2:W3:Y:S01]  /*3070*/  MUFU.EX2 R35, R30 ;  /* 0x0000001e00237308 */ /* 0x0004e20000000800 */
[----:B-1----:R-:W-:Y:S01]  /*3080*/  FFMA R26, R55, UR6, -R0 ;  /* 0x00000006371a7c23 */ /* 0x002fe20008000800 */
[----:B----4-:R-:W-:Y:S01]  /*3090*/  @!P3 FMUL R43, R43, R43 ;  /* 0x0000002b2b2bb220 */ /* 0x010fe20000400000 */
[----:B------:R-:W-:-:S04]  /*30a0*/  FSETP.GEU.AND P3, PT, R50, -126, PT ;  /* 0xc2fc00003200780b */ /* 0x000fc80003f6e000 */
[----:B------:R-:W-:Y:S01]  /*30b0*/  @!P2 FMUL R65, R65, 0.5 ;  /* 0x3f0000004141a820 */ /* 0x000fe20000400000 */
[----:B------:R1:W4:Y:S01]  /*30c0*/  MUFU.EX2 R76, R3 ;  /* 0x00000003004c7308 */ /* 0x0003220000000800 */
[----:B-----5:R-:W-:Y:S01]  /*30d0*/  @!P1 FMUL R80, R80, R80 ;  /* 0x0000005050509220 */ /* 0x020fe20000400000 */
[----:B------:R-:W-:Y:S01]  /*30e0*/  FSETP.GEU.AND P1, PT, R26, -126, PT ;  /* 0xc2fc00001a00780b */ /* 0x000fe20003f2e000 */
[----:B--2---:R-:W-:-:S05]  /*30f0*/  FFMA R30, R47, UR6, -R0 ;  /* 0x000000062f1e7c23 */ /* 0x004fca0008000800 */
[----:B------:R2:W5:Y:S01]  /*3100*/  MUFU.EX2 R39, R34 ;  /* 0x0000002200277308 */ /* 0x0005620000000800 */
[----:B---3--:R-:W-:Y:S01]  /*3110*/  @!P5 FMUL R35, R35, R35 ;  /* 0x000000232323d220 */ /* 0x008fe20000400000 */
[----:B------:R-:W-:Y:S01]  /*3120*/  FSETP.GEU.AND P5, PT, R42, -126, PT ;  /* 0xc2fc00002a00780b */ /* 0x000fe20003fae000 */
[----:B-1----:R-:W-:Y:S01]  /*3130*/  FFMA R3, R51, UR6, -R0 ;  /* 0x0000000633037c23 */ /* 0x002fe20008000800 */
[----:B------:R-:W-:-:S03]  /*3140*/  @!P3 FMUL R50, R50, 0.5 ;  /* 0x3f0000003232b820 */ /* 0x000fc60000400000 */
[----:B------:R-:W-:Y:S01]  /*3150*/  @!P1 FMUL R26, R26, 0.5 ;  /* 0x3f0000001a1a9820 */ /* 0x000fe20000400000 */
[----:B------:R1:W3:Y:S01]  /*3160*/  MUFU.EX2 R72, R65 ;  /* 0x0000004100487308 */ /* 0x0002e20000000800 */
[----:B----4-:R-:W-:Y:S01]  /*3170*/  @!P4 FMUL R76, R76, R76 ;  /* 0x0000004c4c4cc220 */ /* 0x010fe20000400000 */
[----:B------:R-:W-:Y:S01]  /*3180*/  FSETP.GEU.AND P4, PT, R3, -126, PT ;  /* 0xc2fc00000300780b */ /* 0x000fe20003f8e000 */
[----:B--2---:R-:W-:-:S04]  /*3190*/  FFMA R34, R58, UR6, -R0 ;  /* 0x000000063a227c23 */ /* 0x004fc80008000800 */
[----:B------:R-:W-:Y:S01]  /*31a0*/  @!P5 FMUL R42, R42, 0.5 ;  /* 0x3f0000002a2ad820 */ /* 0x000fe20000400000 */
[----:B------:R-:W2:Y:S01]  /*31b0*/  MUFU.EX2 R55, R50 ;  /* 0x0000003200377308 */ /* 0x000ea20000000800 */
[----:B-----5:R-:W-:Y:S01]  /*31c0*/  @!P6 FMUL R39, R39, R39 ;  /* 0x000000272727e220 */ /* 0x020fe20000400000 */
[----:B------:R-:W-:Y:S01]  /*31d0*/  FSETP.GEU.AND P6, PT, R46, -126, PT ;  /* 0xc2fc00002e00780b */ /* 0x000fe20003fce000 */
[----:B-1----:R-:W-:Y:S01]  /*31e0*/  FADD R65, R36, R57 ;  /* 0x0000003924417221 */ /* 0x002fe20000000000 */
[----:B------:R-:W-:Y:S02]  /*31f0*/  F2FP.BF16.F32.PACK_AB R36, R25, R36 ;  /* 0x000000241924723e */ /* 0x000fe400000010ff */
[----:B------:R-:W-:Y:S01]  /*3200*/  F2FP.BF16.F32.PACK_AB R25, R64, R31 ;  /* 0x0000001f4019723e */ /* 0x000fe200000010ff */
[----:B------:R-:W-:Y:S01]  /*3210*/  @!P4 FMUL R3, R3, 0.5 ;  /* 0x3f0000000303c820 */ /* 0x000fe20000400000 */
[----:B------:R1:W4:Y:S01]  /*3220*/  MUFU.EX2 R62, R26 ;  /* 0x0000001a003e7308 */ /* 0x0003220000000800 */
[----:B---3--:R-:W-:Y:S01]  /*3230*/  @!P2 FMUL R72, R72, R72 ;  /* 0x000000484848a220 */ /* 0x008fe20000400000 */
[----:B------:R-:W-:-:S05]  /*3240*/  FSETP.GEU.AND P2, PT, R30, -126, PT ;  /* 0xc2fc00001e00780b */ /* 0x000fca0003f4e000 */
[----:B------:R-:W-:Y:S01]  /*3250*/  @!P6 FMUL R46, R46, 0.5 ;  /* 0x3f0000002e2ee820 */ /* 0x000fe20000400000 */
[----:B------:R-:W3:Y:S01]  /*3260*/  MUFU.EX2 R47, R42 ;  /* 0x0000002a002f7308 */ /* 0x000ee20000000800 */
[----:B--2---:R-:W-:Y:S01]  /*3270*/  @!P3 FMUL R55, R55, R55 ;  /* 0x000000373737b220 */ /* 0x004fe20000400000 */
[----:B------:R-:W-:Y:S01]  /*3280*/  FSETP.GEU.AND P3, PT, R38, -126, PT ;  /* 0xc2fc00002600780b */ /* 0x000fe20003f6e000 */
[----:B-1----:R-:W-:-:S04]  /*3290*/  FFMA R26, R70, UR6, -R0 ;  /* 0x00000006461a7c23 */ /* 0x002fc80008000800 */
[----:B------:R-:W-:Y:S01]  /*32a0*/  @!P2 FMUL R30, R30, 0.5 ;  /* 0x3f0000001e1ea820 */ /* 0x000fe20000400000 */
[----:B------:R1:W2:Y:S01]  /*32b0*/  MUFU.EX2 R58, R3 ;  /* 0x00000003003a7308 */ /* 0x0002a20000000800 */
[----:B----4-:R-:W-:Y:S01]  /*32c0*/  @!P1 FMUL R62, R62, R62 ;  /* 0x0000003e3e3e9220 */ /* 0x010fe20000400000 */
[----:B------:R-:W-:-:S05]  /*32d0*/  FSETP.GEU.AND P1, PT, R67, -126, PT ;  /* 0xc2fc00004300780b */ /* 0x000fca0003f2e000 */
[----:B------:R-:W-:Y:S01]  /*32e0*/  @!P3 FMUL R38, R38, 0.5 ;  /* 0x3f0000002626b820 */ /* 0x000fe20000400000 */
[----:B------:R-:W4:Y:S01]  /*32f0*/  MUFU.EX2 R51, R46 ;  /* 0x0000002e00337308 */ /* 0x000f220000000800 */
[----:B---3--:R-:W-:Y:S01]  /*3300*/  @!P5 FMUL R47, R47, R47 ;  /* 0x0000002f2f2fd220 */ /* 0x008fe20000400000 */
[----:B------:R-:W-:Y:S01]  /*3310*/  FSETP.GEU.AND P5, PT, R54, -126, PT ;  /* 0xc2fc00003600780b */ /* 0x000fe20003fae000 */
[----:B-1----:R-:W-:-:S04]  /*3320*/  FFMA R3, R66, UR6, -R0 ;  /* 0x0000000642037c23 */ /* 0x002fc80008000800 */
[----:B------:R-:W-:Y:S01]  /*3330*/  @!P1 FMUL R67, R67, 0.5 ;  /* 0x3f00000043439820 */ /* 0x000fe20000400000 */
[----:B------:R1:W3:Y:S01]  /*3340*/  MUFU.EX2 R84, R30 ;  /* 0x0000001e00547308 */ /* 0x0002e20000000800 */
[----:B--2---:R-:W-:Y:S01]  /*3350*/  @!P4 FMUL R58, R58, R58 ;  /* 0x0000003a3a3ac220 */ /* 0x004fe20000400000 */
[----:B------:R-:W-:-:S05]  /*3360*/  FSETP.GEU.AND P4, PT, R63, -126, PT ;  /* 0xc2fc00003f00780b */ /* 0x000fca0003f8e000 */
[----:B------:R-:W-:Y:S01]  /*3370*/  @!P5 FMUL R54, R54, 0.5 ;  /* 0x3f0000003636d820 */ /* 0x000fe20000400000 */
[----:B------:R-:W2:Y:S01]  /*3380*/  MUFU.EX2 R66, R38 ;  /* 0x0000002600427308 */ /* 0x000ea20000000800 */
[----:B----4-:R-:W-:Y:S01]  /*3390*/  @!P6 FMUL R51, R51, R51 ;  /* 0x000000333333e220 */ /* 0x010fe20000400000 */
[----:B------:R-:W-:Y:S01]  /*33a0*/  FSETP.GEU.AND P6, PT, R34, -126, PT ;  /* 0xc2fc00002200780b */ /* 0x000fe20003fce000 */
[----:B-1----:R-:W-:-:S04]  /*33b0*/  FFMA R30, R59, UR6, -R0 ;  /* 0x000000063b1e7c23 */ /* 0x002fc80008000800 */
[----:B------:R-:W-:Y:S01]  /*33c0*/  @!P4 FMUL R63, R63, 0.5 ;  /* 0x3f0000003f3fc820 */ /* 0x000fe20000400000 */
[----:B------:R-:W1:Y:S01]  /*33d0*/  MUFU.EX2 R59, R54 ;  /* 0x00000036003b7308 */ /* 0x000e620000000800 */
[----:B---3--:R-:W-:Y:S01]  /*33e0*/  @!P2 FMUL R84, R84, R84 ;  /* 0x000000545454a220 */ /* 0x008fe20000400000 */
[----:B------:R-:W-:-:S05]  /*33f0*/  FSETP.GEU.AND P2, PT, R30, -126, PT ;  /* 0xc2fc00001e00780b */ /* 0x000fca0003f4e000 */
[----:B------:R-:W-:Y:S01]  /*3400*/  @!P6 FMUL R34, R34, 0.5 ;  /* 0x3f0000002222e820 */ /* 0x000fe20000400000 */
[----:B------:R-:W3:Y:S01]  /*3410*/  MUFU.EX2 R67, R67 ;  /* 0x0000004300437308 */ /* 0x000ee20000000800 */
[----:B--2---:R-:W-:Y:S01]  /*3420*/  @!P3 FMUL R66, R66, R66 ;  /* 0x000000424242b220 */ /* 0x004fe20000400000 */
[----:B------:R-:W-:-:S05]  /*3430*/  FSETP.GEU.AND P3, PT, R75, -126, PT ;  /* 0xc2fc00004b00780b */ /* 0x000fca0003f6e000 */
[----:B------:R-:W-:Y:S01]  /*3440*/  @!P2 FMUL R30, R30, 0.5 ;  /* 0x3f0000001e1ea820 */ /* 0x000fe20000400000 */
[----:B------:R2:W4:Y:S01]  /*3450*/  MUFU.EX2 R88, R34 ;  /* 0x0000002200587308 */ /* 0x0005220000000800 */
[----:B-1----:R-:W-:Y:S01]  /*3460*/  @!P5 FMUL R59, R59, R59 ;  /* 0x0000003b3b3bd220 */ /* 0x002fe20000400000 */
[----:B------:R-:W-:-:S05]  /*3470*/  FSETP.GEU.AND P5, PT, R3, -126, PT ;  /* 0xc2fc00000300780b */ /* 0x000fca0003fae000 */
[----:B------:R-:W-:Y:S01]  /*3480*/  @!P3 FMUL R75, R75, 0.5 ;  /* 0x3f0000004b4bb820 */ /* 0x000fe20000400000 */
[----:B------:R-:W1:Y:S01]  /*3490*/  MUFU.EX2 R63, R63 ;  /* 0x0000003f003f7308 */ /* 0x000e620000000800 */
[----:B---3--:R-:W-:Y:S01]  /*34a0*/  @!P1 FMUL R67, R67, R67 ;  /* 0x0000004343439220 */ /* 0x008fe20000400000 */
[----:B------:R-:W-:Y:S01]  /*34b0*/  FSETP.GEU.AND P1, PT, R83, -126, PT ;  /* 0xc2fc00005300780b */ /* 0x000fe20003f2e000 */
[----:B--2---:R-:W-:Y:S02]  /*34c0*/  FFMA R34, R74, UR6, -R0 ;  /* 0x000000064a227c23 */ /* 0x004fe40008000800 */
[----:B------:R-:W-:Y:S02]  /*34d0*/  FADD R54, R72, R67 ;  /* 0x0000004348367221 */ /* 0x000fe40000000000 */
[----:B------:R-:W-:Y:S01]  /*34e0*/  @!P5 FMUL R3, R3, 0.5 ;  /* 0x3f0000000303d820 */ /* 0x000fe20000400000 */
[----:B------:R2:W3:Y:S01]  /*34f0*/  MUFU.EX2 R61, R30 ;  /* 0x0000001e003d7308 */ /* 0x0004e20000000800 */
[----:B----4-:R-:W-:Y:S01]  /*3500*/  @!P6 FMUL R88, R88, R88 ;  /* 0x000000585858e220 */ /* 0x010fe20000400000 */
[----:B------:R-:W-:-:S05]  /*3510*/  FSETP.GEU.AND P6, PT, R34, -126, PT ;  /* 0xc2fc00002200780b */ /* 0x000fca0003fce000 */
[----:B------:R-:W-:Y:S01]  /*3520*/  @!P1 FMUL R83, R83, 0.5 ;  /* 0x3f00000053539820 */ /* 0x000fe20000400000 */
[----:B------:R4:W5:Y:S01]  /*3530*/  MUFU.EX2 R70, R3 ;  /* 0x0000000300467308 */ /* 0x0009620000000800 */
[--C-:B--2---:R-:W-:Y:S01]  /*3540*/  FFMA R30, R82, UR6, -R0.reuse ;  /* 0x00000006521e7c23 */ /* 0x104fe20008000800 */
[----:B-1----:R-:W-:Y:S01]  /*3550*/  @!P4 FMUL R63, R63, R63 ;  /* 0x0000003f3f3fc220 */ /* 0x002fe20000400000 */
[----:B------:R-:W-:-:S03]  /*3560*/  FFMA R0, R87, UR6, -R0 ;  /* 0x0000000657007c23 */ /* 0x000fc60008000800 */
[----:B------:R-:W-:Y:S01]  /*3570*/  FSETP.GEU.AND P4, PT, R30, -126, PT ;  /* 0xc2fc00001e00780b */ /* 0x000fe20003f8e000 */
[----:B------:R-:W-:Y:S01]  /*3580*/  @!P6 FMUL R34, R34, 0.5 ;  /* 0x3f0000002222e820 */ /* 0x000fe20000400000 */
[----:B------:R-:W1:Y:S01]  /*3590*/  MUFU.EX2 R75, R75 ;  /* 0x0000004b004b7308 */ /* 0x000e620000000800 */
[----:B---3--:R-:W-:Y:S01]  /*35a0*/  @!P2 FMUL R61, R61, R61 ;  /* 0x0000003d3d3da220 */ /* 0x008fe20000400000 */
[----:B------:R-:W-:Y:S01]  /*35b0*/  FSETP.GEU.AND P2, PT, R26, -126, PT ;  /* 0xc2fc00001a00780b */ /* 0x000fe20003f4e000 */
[----:B----4-:R-:W-:Y:S01]  /*35c0*/  FADD R3, R24, R33 ;  /* 0x0000002118037221 */ /* 0x010fe20000000000 */
[----:B------:R-:W-:-:S04]  /*35d0*/  F2FP.BF16.F32.PACK_AB R24, R9, R24 ;  /* 0x000000180918723e */ /* 0x000fc800000010ff */
[----:B------:R-:W2:Y:S01]  /*35e0*/  MUFU.EX2 R83, R83 ;  /* 0x0000005300537308 */ /* 0x000ea20000000800 */
[----:B-----5:R-:W-:Y:S01]  /*35f0*/  @!P5 FMUL R70, R70, R70 ;  /* 0x000000464646d220 */ /* 0x020fe20000400000 */
[----:B------:R-:W-:Y:S01]  /*3600*/  FSETP.GEU.AND P5, PT, R71, -126, PT ;  /* 0xc2fc00004700780b */ /* 0x000fe20003fae000 */
[----:B------:R-:W-:Y:S02]  /*3610*/  @!P4 FMUL R30, R30, 0.5 ;  /* 0x3f0000001e1ec820 */ /* 0x000fe40000400000 */
[----:B------:R-:W-:Y:S02]  /*3620*/  FADD R50, R39, R70 ;  /* 0x0000004627327221 */ /* 0x000fe40000000000 */
[----:B------:R-:W-:Y:S01]  /*3630*/  @!P2 FMUL R26, R26, 0.5 ;  /* 0x3f0000001a1aa820 */ /* 0x000fe20000400000 */
[----:B------:R3:W4:Y:S01]  /*3640*/  MUFU.EX2 R82, R34 ;  /* 0x0000002200527308 */ /* 0x0007220000000800 */
[----:B-1----:R-:W-:Y:S01]  /*3650*/  @!P3 FMUL R75, R75, R75 ;  /* 0x0000004b4b4bb220 */ /* 0x002fe20000400000 */
[----:B------:R-:W-:-:S03]  /*3660*/  FSETP.GEU.AND P3, PT, R79, -126, PT ;  /* 0xc2fc00004f00780b */ /* 0x000fc60003f6e000 */
[----:B------:R-:W-:Y:S02]  /*3670*/  FADD R85, R80, R75 ;  /* 0x0000004b50557221 */ /* 0x000fe40000000000 */
[----:B------:R-:W-:Y:S01]  /*3680*/  @!P5 FMUL R71, R71, 0.5 ;  /* 0x3f0000004747d820 */ /* 0x000fe20000400000 */
[----:B------:R1:W5:Y:S01]  /*3690*/  MUFU.EX2 R90, R30 ;  /* 0x0000001e005a7308 */ /* 0x0003620000000800 */
[----:B--2---:R-:W-:Y:S01]  /*36a0*/  @!P1 FMUL R83, R83, R83 ;  /* 0x0000005353539220 */ /* 0x004fe20000400000 */
[----:B------:R-:W-:Y:S01]  /*36b0*/  FSETP.GEU.AND P1, PT, R0, -126, PT ;  /* 0xc2fc00000000780b */ /* 0x000fe20003f2e000 */
[----:B---3--:R-:W-:Y:S02]  /*36c0*/  FADD R34, R21, R52 ;  /* 0x0000003415227221 */ /* 0x008fe40000000000 */
[----:B------:R-:W-:Y:S02]  /*36d0*/  FADD R89, R58, R83 ;  /* 0x000000533a597221 */ /* 0x000fe40000000000 */
[----:B------:R-:W-:Y:S01]  /*36e0*/  @!P3 FMUL R79, R79, 0.5 ;  /* 0x3f0000004f4fb820 */ /* 0x000fe20000400000 */
[----:B------:R2:W-:Y:S01]  /*36f0*/  MUFU.EX2 R74, R26 ;  /* 0x0000001a004a7308 */ /* 0x0005e20000000800 */
[----:B----4-:R-:W-:Y:S01]  /*3700*/  @!P6 FMUL R82, R82, R82 ;  /* 0x000000525252e220 */ /* 0x010fe20000400000 */
[----:B------:R-:W-:Y:S01]  /*3710*/  FSETP.GEU.AND P6, PT, R78, -126, PT ;  /* 0xc2fc00004e00780b */ /* 0x000fe20003fce000 */
[----:B-1----:R-:W-:Y:S01]  /*3720*/  FADD R30, R32, R49 ;  /* 0x00000031201e7221 */ /* 0x002fe20000000000 */
[----:B------:R-:W-:Y:S01]  /*3730*/  FADD R93, R54, R89 ;  /* 0x00000059365d7221 */ /* 0x000fe20000000000 */
[----:B------:R-:W-:-:S02]  /*3740*/  F2FP.BF16.F32.PACK_AB R54, R60, R27 ;  /* 0x0000001b3c36723e */ /* 0x000fc400000010ff */
[----:B------:R-:W-:Y:S01]  /*3750*/  @!P1 FMUL R0, R0, 0.5 ;  /* 0x3f00000000009820 */ /* 0x000fe20000400000 */
[----:B------:R-:W1:Y:S01]  /*3760*/  MUFU.EX2 R71, R71 ;  /* 0x0000004700477308 */ /* 0x000e620000000800 */
[----:B--2---:R-:W-:Y:S01]  /*3770*/  FADD R26, R28, R41 ;  /* 0x000000291c1a7221 */ /* 0x004fe20000000000 */
[----:B-----5:R-:W-:Y:S01]  /*3780*/  @!P4 FMUL R90, R90, R90 ;  /* 0x0000005a5a5ac220 */ /* 0x020fe20000400000 */
[----:B------:R-:W-:Y:S01]  /*3790*/  FSETP.GEU.AND P4, PT, R86, -126, PT ;  /* 0xc2fc00005600780b */ /* 0x000fe20003f8e000 */
[----:B------:R-:W-:Y:S01]  /*37a0*/  FADD R38, R3, R30 ;  /* 0x0000001e03267221 */ /* 0x000fe20000000000 */
[----:B------:R-:W-:Y:S01]  /*37b0*/  FADD R73, R26, R65 ;  /* 0x000000411a497221 */ /* 0x000fe20000000000 */
[----:B------:R-:W-:Y:S01]  /*37c0*/  FADD R26, R4, R37 ;  /* 0x00000025041a7221 */ /* 0x000fe20000000000 */
[----:B------:R-:W-:Y:S01]  /*37d0*/  FADD R65, R10, R53 ;  /* 0x000000350a417221 */ /* 0x000fe20000000000 */
[----:B------:R-:W2:Y:S01]  /*37e0*/  MUFU.EX2 R79, R79 ;  /* 0x0000004f004f7308 */ /* 0x000ea20000000800 */
[----:B------:R-:W-:Y:S01]  /*37f0*/  FADD R3, R9, R40 ;  /* 0x0000002809037221 */ /* 0x000fe20000000000 */
[----:B------:R-:W-:Y:S01]  /*3800*/  FADD R30, R13, R44 ;  /* 0x0000002c0d1e7221 */ /* 0x000fe20000000000 */
[----:B------:R-:W-:Y:S01]  /*3810*/  FADD R46, R26, R65 ;  /* 0x000000411a2e7221 */ /* 0x000fe20000000000 */
[----:B------:R-:W-:Y:S01]  /*3820*/  FADD R65, R12, R27 ;  /* 0x0000001b0c417221 */ /* 0x000fe20000000000 */
[----:B------:R-:W-:Y:S01]  /*3830*/  FADD R26, R8, R45 ;  /* 0x0000002d081a7221 */ /* 0x000fe20000000000 */
[----:B------:R-:W-:Y:S01]  /*3840*/  @!P6 FMUL R78, R78, 0.5 ;  /* 0x3f0000004e4ee820 */ /* 0x000fe20000400000 */
[----:B------:R-:W-:Y:S01]  /*3850*/  FADD R42, R3, R34 ;  /* 0x00000022032a7221 */ /* 0x000fe20000000000 */
[----:B------:R-:W-:Y:S01]  /*3860*/  @!P4 FMUL R86, R86, 0.5 ;  /* 0x3f0000005656c820 */ /* 0x000fe20000400000 */
[----:B------:R-:W-:Y:S01]  /*3870*/  FADD R81, R26, R65 ;  /* 0x000000411a517221 */ /* 0x000fe20000000000 */
[----:B------:R-:W-:Y:S01]  /*3880*/  FADD R77, R30, R69 ;  /* 0x000000451e4d7221 */ /* 0x000fe20000000000 */
[----:B------:R-:W3:Y:S01]  /*3890*/  MUFU.EX2 R65, R0 ;  /* 0x0000000000417308 */ /* 0x000ee20000000800 */
[----:B------:R-:W-:Y:S01]  /*38a0*/  FADD R3, R11, R14 ;  /* 0x0000000e0b037221 */ /* 0x000fe20000000000 */
[----:B------:R-:W-:Y:S01]  /*38b0*/  FADD R34, R23, R56 ;  /* 0x0000003817227221 */ /* 0x000fe20000000000 */
[----:B------:R-:W-:Y:S01]  /*38c0*/  FADD R30, R15, R48 ;  /* 0x000000300f1e7221 */ /* 0x000fe20000000000 */
[----:B------:R-:W-:Y:S01]  /*38d0*/  FADD R69, R29, R60 ;  /* 0x0000003c1d457221 */ /* 0x000fe20000000000 */
[----:B------:R-:W-:Y:S01]  /*38e0*/  FADD R26, R31, R88 ;  /* 0x000000581f1a7221 */ /* 0x000fe20000000000 */
[----:B------:R-:W-:Y:S01]  /*38f0*/  FADD R3, R3, R34 ;  /* 0x0000002203037221 */ /* 0x000fe20000000000 */
[----:B------:R-:W-:Y:S01]  /*3900*/  FADD R87, R55, R90 ;  /* 0x0000005a37577221 */ /* 0x000fe20000000000 */
[----:B------:R-:W4:Y:S01]  /*3910*/  MUFU.EX2 R78, R78 ;  /* 0x0000004e004e7308 */ /* 0x000f220000000800 */
[----:B------:R-:W-:Y:S01]  /*3920*/  FADD R30, R30, R69 ;  /* 0x000000451e1e7221 */ /* 0x000fe20000000000 */
[----:B------:R-:W-:Y:S01]  /*3930*/  FADD R69, R47, R82 ;  /* 0x000000522f457221 */ /* 0x000fe20000000000 */
[----:B------:R-:W-:Y:S01]  /*3940*/  FADD R34, R64, R61 ;  /* 0x0000003d40227221 */ /* 0x000fe20000000000 */
[----:B-1----:R-:W-:Y:S01]  /*3950*/  @!P5 FMUL R71, R71, R71 ;  /* 0x000000474747d220 */ /* 0x002fe20000400000 */
[----:B--2---:R-:W-:Y:S01]  /*3960*/  @!P3 FMUL R79, R79, R79 ;  /* 0x0000004f4f4fb220 */ /* 0x004fe20000400000 */
[----:B------:R-:W-:Y:S01]  /*3970*/  FADD R91, R26, R69 ;  /* 0x000000451a5b7221 */ /* 0x000fe20000000000 */
[----:B------:R-:W-:Y:S01]  /*3980*/  FADD R94, R50, R87 ;  /* 0x00000057325e7221 */ /* 0x000fe20000000000 */
[----:B------:R-:W1:Y:S01]  /*3990*/  MUFU.EX2 R86, R86 ;  /* 0x0000005600567308 */ /* 0x000e620000000800 */
[----:B---3--:R-:W-:Y:S01]  /*39a0*/  @!P1 FMUL R65, R65, R65 ;  /* 0x0000004141419220 */ /* 0x008fe20000400000 */
[----:B------:R-:W-:Y:S01]  /*39b0*/  FADD R92, R34, R85 ;  /* 0x00000055225c7221 */ /* 0x000fe20000000000 */
[----:B------:R-:W-:Y:S01]  /*39c0*/  FADD R26, R68, R63 ;  /* 0x0000003f441a7221 */ /* 0x000fe20000000000 */
[----:B------:R-:W-:Y:S01]  /*39d0*/  FADD R85, R84, R79 ;  /* 0x0000004f54557221 */ /* 0x000fe20000000000 */
[----:B------:R-:W-:Y:S01]  /*39e0*/  FADD R50, R76, R71 ;  /* 0x000000474c327221 */ /* 0x000fe20000000000 */
[----:B------:R-:W-:Y:S01]  /*39f0*/  FADD R89, R62, R65 ;  /* 0x000000413e597221 */ /* 0x000fe20000000000 */
[----:B------:R-:W-:Y:S01]  /*3a00*/  @!P2 FMUL R74, R74, R74 ;  /* 0x0000004a4a4aa220 */ /* 0x000fe20000400000 */
[----:B------:R-:W-:Y:S01]  /*3a10*/  FADD R26, R26, R85 ;  /* 0x000000551a1a7221 */ /* 0x000fe20000000000 */
[----:B----4-:R-:W-:Y:S01]  /*3a20*/  @!P6 FMUL R78, R78, R78 ;  /* 0x0000004e4e4ee220 */ /* 0x010fe20000400000 */
[----:B------:R-:W-:Y:S01]  /*3a30*/  FADD R89, R50, R89 ;  /* 0x0000005932597221 */ /* 0x000fe20000000000 */
[----:B------:R-:W-:Y:S01]  /*3a40*/  FADD R0, R35, R66 ;  /* 0x0000004223007221 */ /* 0x000fe20000000000 */
[----:B------:R-:W-:Y:S01]  /*3a50*/  FADD R34, R43, R74 ;  /* 0x0000004a2b227221 */ /* 0x000fe20000000000 */
[----:B------:R-:W-:Y:S01]  /*3a60*/  FADD R69, R51, R78 ;  /* 0x0000004e33457221 */ /* 0x000fe20000000000 */
[----:B------:R-:W-:Y:S01]  /*3a70*/  FADD R89, R26, R89 ;  /* 0x000000591a597221 */ /* 0x000fe20000000000 */
[----:B------:R-:W-:Y:S01]  /*3a80*/  MOV R26, UR29 ;  /* 0x0000001d001a7c02 */ /* 0x000fe20008000f00 */
[----:B------:R-:W-:Y:S01]  /*3a90*/  FADD R38, R38, R73 ;  /* 0x0000004926267221 */ /* 0x000fe20000000000 */
[----:B-1----:R-:W-:Y:S01]  /*3aa0*/  @!P4 FMUL R86, R86, R86 ;  /* 0x000000565656c220 */ /* 0x002fe20000400000 */
[----:B------:R-:W-:Y:S01]  /*3ab0*/  FADD R0, R0, R69 ;  /* 0x0000004500007221 */ /* 0x000fe20000000000 */
[----:B------:R1:W-:Y:S01]  /*3ac0*/  SYNCS.ARRIVE.TRANS64.A1T0 RZ, [R26+UR30], RZ ;  /* 0x000000ff1aff79a7 */ /* 0x0003e2000810001e */
[----:B------:R-:W-:Y:S01]  /*3ad0*/  UIADD3 UR30, UR53, 0x1, URZ ;  /* 0x00000001351e7890 */ /* 0x000fe2000fffe03f */
[----:B------:R-:W-:Y:S01]  /*3ae0*/  FADD R87, R59, R86 ;  /* 0x000000563b577221 */ /* 0x000fe20000000000 */
[----:B------:R-:W-:Y:S01]  /*3af0*/  FADD R42, R42, R77 ;  /* 0x0000004d2a2a7221 */ /* 0x000fe20000000000 */
[----:B------:R-:W-:Y:S01]  /*3b00*/  FADD R81, R46, R81 ;  /* 0x000000512e517221 */ /* 0x000fe20000000000 */
[----:B------:R-:W-:Y:S01]  /*3b10*/  UISETP.NE.AND UP0, UPT, UR30, 0x5, UPT ;  /* 0x000000051e00788c */ /* 0x000fe2000bf05270 */
[----:B------:R-:W-:Y:S01]  /*3b20*/  FADD R87, R34, R87 ;  /* 0x0000005722577221 */ /* 0x000fe20000000000 */
[----:B------:R-:W-:Y:S01]  /*3b30*/  FADD R3, R3, R30 ;  /* 0x0000001e03037221 */ /* 0x000fe20000000000 */
[----:B------:R-:W-:Y:S01]  /*3b40*/  FADD R91, R91, R94 ;  /* 0x0000005e5b5b7221 */ /* 0x000fe20000000000 */
[----:B------:R-:W-:Y:S01]  /*3b50*/  USEL UR6, URZ, 0x1, UP0 ;  /* 0x000000013f067887 */ /* 0x000fe20008000000 */
[----:B------:R-:W-:Y:S01]  /*3b60*/  FADD R92, R92, R93 ;  /* 0x0000005d5c5c7221 */ /* 0x000fe20000000000 */
[----:B------:R-:W-:Y:S01]  /*3b70*/  FADD R0, R0, R87 ;  /* 0x0000005700007221 */ /* 0x000fe20000000000 */
[----:B------:R-:W-:Y:S01]  /*3b80*/  FADD R38, R38, R81 ;  /* 0x0000005126267221 */ /* 0x000fe20000000000 */
[----:B------:R-:W-:Y:S01]  /*3b90*/  FADD R3, R42, R3 ;  /* 0x000000032a037221 */ /* 0x000fe20000000000 */
[----:B------:R-:W-:Y:S01]  /*3ba0*/  FADD R89, R92, R89 ;  /* 0x000000595c597221 */ /* 0x000fe20000000000 */
[----:B------:R-:W-:Y:S01]  /*3bb0*/  FADD R0, R91, R0 ;  /* 0x000000005b007221 */ /* 0x000fe20000000000 */
[----:B------:R-:W-:Y:S01]  /*3bc0*/  USEL UR30, UR30, URZ, UP0 ;  /* 0x0000003f1e1e7287 */ /* 0x000fe20008000000 */
[----:B------:R-:W-:Y:S01]  /*3bd0*/  FADD R3, R38, R3 ;  /* 0x0000000326037221 */ /* 0x000fe20000000000 */
[----:B------:R-:W-:Y:S01]  /*3be0*/  LOP3.LUT R18, R18, UR6, RZ, 0x3c, !PT ;  /* 0x0000000612127c12 */ /* 0x000fe2000f8e3cff */
[----:B------:R-:W-:Y:S01]  /*3bf0*/  FADD R0, R0, R89 ;  /* 0x0000005900007221 */ /* 0x000fe20000000000 */
[----:B------:R-:W-:-:S02]  /*3c00*/  F2FP.BF16.F32.PACK_AB R38, R29, R12 ;  /* 0x0000000c1d26723e */ /* 0x000fc400000010ff */
[----:B------:R-:W-:Y:S02]  /*3c10*/  F2FP.BF16.F32.PACK_AB R40, R40, R33 ;  /* 0x000000212828723e */ /* 0x000fe400000010ff */
[----:B------:R-:W-:Y:S02]  /*3c20*/  F2FP.BF16.F32.PACK_AB R46, R48, R45 ;  /* 0x0000002d302e723e */ /* 0x000fe400000010ff */
[----:B------:R-:W-:Y:S02]  /*3c30*/  F2FP.BF16.F32.PACK_AB R27, R68, R35 ;  /* 0x00000023441b723e */ /* 0x000fe400000010ff */
[----:B------:R-:W-:Y:S02]  /*3c40*/  F2FP.BF16.F32.PACK_AB R42, R14, R37 ;  /* 0x000000250e2a723e */ /* 0x000fe400000010ff */
[----:B------:R-:W-:Y:S02]  /*3c50*/  F2FP.BF16.F32.PACK_AB R44, R44, R41 ;  /* 0x000000292c2c723e */ /* 0x000fe400000010ff */
[----:B------:R-:W-:-:S02]  /*3c60*/  F2FP.BF16.F32.PACK_AB R48, R52, R49 ;  /* 0x000000313430723e */ /* 0x000fc400000010ff */
[----:B------:R-:W-:Y:S02]  /*3c70*/  F2FP.BF16.F32.PACK_AB R50, R56, R53 ;  /* 0x000000353832723e */ /* 0x000fe400000010ff */
[----:B------:R-:W-:Y:S02]  /*3c80*/  F2FP.BF16.F32.PACK_AB R29, R72, R39 ;  /* 0x00000027481d723e */ /* 0x000fe400000010ff */
[----:B------:R-:W-:Y:S02]  /*3c90*/  F2FP.BF16.F32.PACK_AB R31, R76, R43 ;  /* 0x0000002b4c1f723e */ /* 0x000fe400000010ff */
[----:B------:R-:W-:Y:S02]  /*3ca0*/  F2FP.BF16.F32.PACK_AB R33, R80, R47 ;  /* 0x0000002f5021723e */ /* 0x000fe400000010ff */
[----:B------:R-:W-:Y:S02]  /*3cb0*/  F2FP.BF16.F32.PACK_AB R35, R84, R51 ;  /* 0x000000335423723e */ /* 0x000fe400000010ff */
[----:B-1----:R-:W-:-:S02]  /*3cc0*/  F2FP.BF16.F32.PACK_AB R26, R11, R4 ;  /* 0x000000040b1a723e */ /* 0x002fc400000010ff */
        /* <DEDUP_REMOVED lines=13> */
[----:B------:R-:W-:Y:S01]  /*3da0*/  F2FP.BF16.F32.PACK_AB R53, R83, R90 ;  /* 0x0000005a5335723e */ /* 0x000fe200000010ff */
[----:B------:R-:W-:Y:S06]  /*3db0*/  @!P0 BRA `(.L_x_21) ;  /* 0x0000000000048947 */ /* 0x000fec0003800000 */
[----:B------:R-:W-:Y:S01]  /*3dc0*/  BPT.TRAP 0x1 ;  /* 0x000000040000795c */ /* 0x000fe20000300000 */
.L_x_21:
[----:B------:R-:W-:Y:S01]  /*3dd0*/  ULEA UR6, UR30, UR38, 0x3 ;  /* 0x000000261e067291 */ /* 0x000fe2000f8e183f */
[----:B------:R-:W-:Y:S01]  /*3de0*/  SHF.L.U32 R4, R18, 0x1f, RZ ;  /* 0x0000001f12047819 */ /* 0x000fe200000006ff */
[----:B------:R-:W-:-:S07]  /*3df0*/  ULOP3.LUT UR29, UR48, 0x2000000, URZ, 0xfc, !UPT ;  /* 0x02000000301d7892 */ /* 0x000fce000f8efc3f */
[----:B------:R-:W1:Y:S02]  /*3e00*/  SYNCS.PHASECHK.TRANS64.TRYWAIT P1, [UR6+0x28400], R4 ;  /* 0x02840004ff0075a7 */ /* 0x000e640008020146 */
[----:B-1----:R-:W-:Y:S05]  /*3e10*/  @!P1 BRA `(.L_x_22) ;  /* 0x0000009800509947 */ /* 0x002fea0003800000 */
.L_x_126:
[----:B------:R-:W-:Y:S01]  /*3e20*/  UIMAD UR10, UR30, 0x600, UR29 ;  /* 0x000006001e0a78a4 */ /* 0x000fe2000f8e021d */
[----:B------:R-:W-:Y:S01]  /*3e30*/  WARPGROUP.ARRIVE ;  /* 0x00000000000079c5 */ /* 0x000fe20000000000 */
[----:B------:R-:W-:Y:S01]  /*3e40*/  UMOV UR7, 0x80000020 ;  /* 0x8000002000077882 */ /* 0x000fe20000000000 */
[----:B------:R-:W-:-:S04]  /*3e50*/  F2FP.BF16.F32.PACK_AB R55, R65, R86 ;  /* 0x000000564137723e */ /* 0x000fc800000010ff */
[----:B------:R-:W-:Y:S02]  /*3e60*/  UMOV UR6, UR10 ;  /* 0x0000000a00067c82 */ /* 0x000fe40008000000 */
[----:B------:R-:W-:Y:S01]  /*3e70*/  HGMMA.64x96x16.F32.BF16 R88, R24, gdesc[UR4].tnspB, RZ, !UPT, gsb0 ;  /* 0x4160000418587df0 */ /* 0x000fe2000c0018ff */
[----:B------:R-:W-:Y:S01]  /*3e80*/  UIADD3 UR6, UR10, 0x40, URZ ;  /* 0x000000400a067890 */ /* 0x000fe2000fffe03f */
[----:B------:R-:W-:Y:S01]  /*3e90*/  UMOV UR7, 0x80000020 ;  /* 0x8000002000077882 */ /* 0x000fe20000000000 */
[----:B------:R-:W-:Y:S02]  /*3ea0*/  WARPGROUP.DEPBAR.LE gsb0, 0x0 ;  /* 0x00008000000079c5 */ /* 0x000fe40000010000 */
[----:B------:R-:W-:-:S06]  /*3eb0*/  WARPGROUP.ARRIVE ;  /* 0x00000000000079c5 */ /* 0x000fcc0000000000 */
[----:B------:R-:W-:Y:S01]  /*3ec0*/  HGMMA.64x96x16.F32.BF16 R88, R28, gdesc[UR4].tnspB, R88, gsb0 ;  /* 0x416000041c587df0 */ /* 0x000fe20008001858 */
        /* <DEDUP_REMOVED lines=29> */
[----:B------:R-:W-:Y:S03]  /*40a0*/  HGMMA.64x96x16.F32.BF16 R88, R52, gdesc[UR4].tnspB, R88, gsb0 ;  /* 0x4160000434587df0 */ /* 0x000fe60008001858 */
[----:B------:R-:W-:Y:S02]  /*40b0*/  WARPGROUP.DEPBAR.LE gsb0, 0x0 ;  /* 0x00008000000079c5 */ /* 0x000fe40000010000 */
[----:B------:R-:W-:Y:S05]  /*40c0*/  @!P0 BRA `(.L_x_23) ;  /* 0x0000000000048947 */ /* 0x000fea0003800000 */
[----:B------:R-:W-:Y:S01]  /*40d0*/  BPT.TRAP 0x1 ;  /* 0x000000040000795c */ /* 0x000fe20000300000 */
.L_x_23:
[----:B------:R-:W-:Y:S02]  /*40e0*/  UISETP.GT.U32.AND UP0, UPT, UR51, 0x1, UPT ;  /* 0x000000013300788c */ /* 0x000fe4000bf04070 */
[----:B------:R-:W-:-:S04]  /*40f0*/  UIADD3 UR31, UR31, 0x28428, URZ ;  /* 0x000284281f1f7890 */ /* 0x000fc8000fffe03f */
[----:B------:R-:W-:Y:S01]  /*4100*/  PLOP3.LUT P1, PT, PT, PT, UP0, 0x80, 0x0 ;  /* 0x000000000000781c */ /* 0x000fe20003f2f008 */
[----:B------:R-:W-:-:S09]  /*4110*/  UPRMT UR31, URZ, 0x654, UR31 ;  /* 0x000006543f1f7896 */ /* 0x000fd2000800001f */
[----:B------:R-:W-:Y:S03]  /*4120*/  SYNCS.ARRIVE.TRANS64.RED.A1T0 RZ, [UR31], RZ ;  /* 0x000000ffffff79a7 */ /* 0x000fe6000810041f */
[----:B------:R-:W-:Y:S05]  /*4130*/  @P1 BRA `(.L_x_24) ;  /* 0x0000000000041947 */ /* 0x000fea0003800000 */
[----:B------:R-:W-:Y:S01]  /*4140*/  BPT.TRAP 0x1 ;  /* 0x000000040000795c */ /* 0x000fe20000300000 */
.L_x_24:
[----:B------:R-:W-:Y:S01]  /*4150*/  UIADD3 UR53, UR30, 0x1, URZ ;  /* 0x000000011e357890 */ /* 0x000fe2000fffe03f */
[C---:B------:R-:W-:Y:S01]  /*4160*/  ISETP.GE.AND P2, PT, R7.reuse, 0x101, PT ;  /* 0x000001010700780c */ /* 0x040fe20003f46270 */
[----:B-1----:R-:W-:Y:S01]  /*4170*/  VIADD R4, R7, 0x7f ;  /* 0x0000007f07047836 */ /* 0x002fe20000000000 */
[----:B------:R-:W-:Y:S01]  /*4180*/  IADD3 R8, R22, 0x80, RZ ;  /* 0x0000008016087810 */ /* 0x000fe20007ffe0ff */
[----:B------:R-:W-:-:S03]  /*4190*/  UISETP.NE.AND UP0, UPT, UR53, 0x5, UPT ;  /* 0x000000053500788c */ /* 0x000fc6000bf05270 */
[----:B------:R-:W-:Y:S01]  /*41a0*/  SHF.R.S32.HI R7, RZ, 0x1f, R4 ;  /* 0x0000001fff077819 */ /* 0x000fe20000011404 */
[----:B------:R-:W-:Y:S02]  /*41b0*/  USEL UR6, URZ, 0x1, UP0 ;  /* 0x000000013f067887 */ /* 0x000fe40008000000 */
[----:B------:R-:W-:Y:S01]  /*41c0*/  USEL UR53, UR53, URZ, UP0 ;  /* 0x0000003f35357287 */ /* 0x000fe20008000000 */
[----:B------:R-:W-:Y:S01]  /*41d0*/  LEA.HI R7, R7, R4, RZ, 0x7 ;  /* 0x0000000407077211 */ /* 0x000fe200078f38ff */
[----:B------:R-:W-:Y:S02]  /*41e0*/  IMAD.MOV.U32 R4, RZ, RZ, R8 ;  /* 0x000000ffff047224 */ /* 0x000fe400078e0008 */
[----:B------:R-:W-:Y:S02]  /*41f0*/  LOP3.LUT R18, R18, UR6, RZ, 0x3c, !PT ;  /* 0x0000000612127c12 */ /* 0x000fe4000f8e3cff */
[----:B------:R-:W-:Y:S01]  /*4200*/  LEA.HI.SX32 R7, R7, 0xffffffff, 0x19 ;  /* 0xffffffff07077811 */ /* 0x000fe200078fcaff */
[----:B------:R-:W-:Y:S06]  /*4210*/  @!P2 BRA `(.L_x_25) ;  /* 0x0000002800aca947 */ /* 0x000fec0003800000 */
[----:B------:R-:W-:Y:S01]  /*4220*/  MOV R4, R8 ;  /* 0x0000000800047202 */ /* 0x000fe20000000f00 */
[----:B------:R-:W-:Y:S01]  /*4230*/  IMAD.MOV.U32 R9, RZ, RZ, R5 ;  /* 0x000000ffff097224 */ /* 0x000fe200078e0005 */
[----:B------:R-:W-:Y:S01]  /*4240*/  MOV R11, R6 ;  /* 0x00000006000b7202 */ /* 0x000fe20000000f00 */
[----:B------:R-:W-:-:S06]  /*4250*/  ULDC UR31, c[0x0][0x604] ;  /* 0x00018100001f7ab9 */ /* 0x000fcc0000000800 */
.L_x_36:
[----:B------:R-:W-:Y:S05]  /*4260*/  @!P0 BRA `(.L_x_26) ;  /* 0x0000000000048947 */ /* 0x000fea0003800000 */
[----:B------:R-:W-:Y:S01]  /*4270*/  BPT.TRAP 0x1 ;  /* 0x000000040000795c */ /* 0x000fe20000300000 */
.L_x_26:
[----:B------:R-:W-:Y:S01]  /*4280*/  ULEA UR6, UR53, UR38, 0x3 ;  /* 0x0000002635067291 */ /* 0x000fe2000f8e183f */
[----:B------:R-:W-:-:S08]  /*4290*/  SHF.L.U32 R5, R18, 0x1f, RZ ;  /* 0x0000001f12057819 */ /* 0x000fd000000006ff */
[----:B------:R-:W1:Y:S02]  /*42a0*/  SYNCS.PHASECHK.TRANS64.TRYWAIT P2, [UR6+0x28400], R5 ;  /* 0x02840005ff0075a7 */ /* 0x000e640008040146 */
[----:B-1----:R-:W-:Y:S05]  /*42b0*/  @!P2 BRA `(.L_x_27) ;  /* 0x000000940040a947 */ /* 0x002fea0003800000 */
.L_x_127:
[----:B------:R-:W-:Y:S01]  /*42c0*/  UIMAD UR26, UR53, 0x600, UR45 ;  /* 0x00000600351a78a4 */ /* 0x000fe2000f8e022d */
[----:B------:R-:W-:Y:S01]  /*42d0*/  WARPGROUP.ARRIVE ;  /* 0x00000000000079c5 */ /* 0x000fe20000000000 */
[----:B------:R-:W-:Y:S01]  /*42e0*/  UMOV UR27, 0x80000020 ;  /* 0x80000020001b7882 */ /* 0x000fe20000000000 */
[----:B------:R-:W-:Y:S01]  /*42f0*/  UMOV UR7, 0x80000020 ;  /* 0x8000002000077882 */ /* 0x000fe20000000000 */
[----:B------:R-:W-:Y:S02]  /*4300*/  UIADD3 UR6, UR26, 0x2, URZ ;  /* 0x000000021a067890 */ /* 0x000fe4000fffe03f */
[----:B------:R-:W-:Y:S01]  /*4310*/  UIADD3 UR10, UR26, 0x200, URZ ;  /* 0x000002001a0a7890 */ /* 0x000fe2000fffe03f */
[----:B------:R-:W-:Y:S02]  /*4320*/  UMOV UR11, 0x80000020 ;  /* 0x80000020000b7882 */ /* 0x000fe40000000000 */
[----:B------:R-:W-:Y:S01]  /*4330*/  HGMMA.64x128x16.F32.BF16 R24, gdesc[UR24], RZ, !UPT, gsb0 ;  /* 0x01e00000181879f0 */ /* 0x000fe2000c0018ff */
[----:B------:R-:W-:Y:S01]  /*4340*/  UIADD3 UR14, UR26, 0x202, URZ ;  /* 0x000002021a0e7890 */ /* 0x000fe2000fffe03f */
[----:B------:R-:W-:Y:S01]  /*4350*/  UMOV UR15, 0x80000020 ;  /* 0x80000020000f7882 */ /* 0x000fe20000000000 */
[----:B------:R-:W-:Y:S01]  /*4360*/  UIADD3 UR18, UR26, 0x400, URZ ;  /* 0x000004001a127890 */ /* 0x000fe2000fffe03f */
[----:B------:R-:W-:Y:S01]  /*4370*/  UMOV UR19, 0x80000020 ;  /* 0x8000002000137882 */ /* 0x000fe20000000000 */
[----:B------:R-:W-:Y:S01]  /*4380*/  UIADD3 UR22, UR26, 0x402, URZ ;  /* 0x000004021a167890 */ /* 0x000fe2000fffe03f */
[----:B------:R-:W-:Y:S01]  /*4390*/  UMOV UR23, 0x80000020 ;  /* 0x8000002000177882 */ /* 0x000fe20000000000 */
[----:B------:R-:W-:-:S02]  /*43a0*/  WARPGROUP.DEPBAR.LE gsb0, 0x0 ;  /* 0x00008000000079c5 */ /* 0x000fc40000010000 */
[----:B------:R-:W-:-:S06]  /*43b0*/  WARPGROUP.ARRIVE ;  /* 0x00000000000079c5 */ /* 0x000fcc0000000000 */
[----:B------:R-:W-:Y:S03]  /*43c0*/  HGMMA.64x128x16.F32.BF16 R24, gdesc[UR4], R24, gsb0 ;  /* 0x01e00000041879f0 */ /* 0x000fe60008001818 */
[----:B------:R-:W-:Y:S02]  /*43d0*/  WARPGROUP.DEPBAR.LE gsb0, 0x0 ;  /* 0x00008000000079c5 */ /* 0x000fe40000010000 */
[----:B------:R-:W-:-:S07]  /*43e0*/  WARPGROUP.ARRIVE ;  /* 0x00000000000079c5 */ /* 0x000fce0000000000 */
[----:B------:R-:W-:Y:S01]  /*43f0*/  HGMMA.64x128x16.F32.BF16 R24, gdesc[UR8], R24, gsb0 ;  /* 0x01e00000081879f0 */ /* 0x000fe20008001818 */
[----:B------:R-:W-:-:S04]  /*4400*/  UIADD3 UR10, UR53, 0x1, URZ ;  /* 0x00000001350a7890 */ /* 0x000fc8000fffe03f */
[----:B------:R-:W-:-:S04]  /*4410*/  UISETP.NE.AND UP0, UPT, UR10, 0x5, UPT ;  /* 0x000000050a00788c */ /* 0x000fc8000bf05270 */
[----:B------:R-:W-:Y:S02]  /*4420*/  USEL UR6, URZ, 0x1, UP0 ;  /* 0x000000013f067887 */ /* 0x000fe40008000000 */
[----:B------:R-:W-:-:S04]  /*4430*/  USEL UR10, UR10, URZ, UP0 ;  /* 0x0000003f0a0a7287 */ /* 0x000fc80008000000 */
[----:B------:R-:W-:Y:S01]  /*4440*/  LOP3.LUT R18, R18, UR6, RZ, 0x3c, !PT ;  /* 0x0000000612127c12 */ /* 0x000fe2000f8e3cff */
[----:B------:R-:W-:Y:S02]  /*4450*/  WARPGROUP.DEPBAR.LE gsb0, 0x0 ;  /* 0x00008000000079c5 */ /* 0x000fe40000010000 */
[----:B------:R-:W-:-:S06]  /*4460*/  WARPGROUP.ARRIVE ;  /* 0x00000000000079c5 */ /* 0x000fcc0000000000 */
        /* <DEDUP_REMOVED lines=8> */
[----:B------:R-:W-:Y:S05]  /*44f0*/  @!P0 BRA `(.L_x_28) ;  /* 0x0000000000048947 */ /* 0x000fea0003800000 */
[----:B------:R-:W-:Y:S01]  /*4500*/  BPT.TRAP 0x1 ;  /* 0x000000040000795c */ /* 0x000fe20000300000 */
.L_x_28:
[----:B-1----:R-:W-:Y:S01]  /*4510*/  FMNMX R6, R24, R9, !PT ;  /* 0x0000000918067209 */ /* 0x002fe20007800000 */
[----:B------:R-:W-:Y:S01]  /*4520*/  ULEA UR6, UR10, UR38, 0x3 ;  /* 0x000000260a067291 */ /* 0x000fe2000f8e183f */
[----:B------:R-:W-:Y:S02]  /*4530*/  FMNMX R10, R26, R11, !PT ;  /* 0x0000000b1a0a7209 */ /* 0x000fe40007800000 */
[----:B------:R-:W-:Y:S02]  /*4540*/  FMNMX R5, R25, R6, !PT ;  /* 0x0000000619057209 */ /* 0x000fe40007800000 */
[----:B------:R-:W-:Y:S02]  /*4550*/  FMNMX R13, R27, R10, !PT ;  /* 0x0000000a1b0d7209 */ /* 0x000fe40007800000 */
[----:B------:R-:W-:Y:S02]  /*4560*/  FMNMX R6, R28, R5, !PT ;  /* 0x000000051c067209 */ /* 0x000fe40007800000 */
[----:B------:R-:W-:-:S02]  /*4570*/  FMNMX R10, R30, R13, !PT ;  /* 0x0000000d1e0a7209 */ /* 0x000fc40007800000 */
[----:B------:R-:W-:Y:S02]  /*4580*/  FMNMX R5, R29, R6, !PT ;  /* 0x000000061d057209 */ /* 0x000fe40007800000 */
[----:B------:R-:W-:Y:S02]  /*4590*/  FMNMX R15, R31, R10, !PT ;  /* 0x0000000a1f0f7209 */ /* 0x000fe40007800000 */
[----:B------:R-:W-:-:S04]  /*45a0*/  FMNMX R6, R32, R5, !PT ;  /* 0x0000000520067209 */ /* 0x000fc80007800000 */
        /* <DEDUP_REMOVED lines=26> */
[----:B------:R-:W-:-:S05]  /*4750*/  FMNMX R6, R85, R6, !PT ;  /* 0x0000000655067209 */ /* 0x000fca0007800000 */
[----:B------:R-:W1:Y:S02]  /*4760*/  SHFL.BFLY PT, R5, R6, 0x1, 0x1f ;  /* 0x0c201f0006057f89 */ /* 0x000e6400000e0000 */
[----:B-1----:R-:W-:Y:S02]  /*4770*/  FMNMX R8, R6, R5, !PT ;  /* 0x0000000506087209 */ /* 0x002fe40007800000 */
[----:B------:R-:W-:-:S03]  /*4780*/  FMNMX R6, R34, R15, !PT ;  /* 0x0000000f22067209 */ /* 0x000fc60007800000 */
[----:B------:R-:W1:Y:S01]  /*4790*/  SHFL.BFLY PT, R5, R8, 0x2, 0x1f ;  /* 0x0c401f0008057f89 */ /* 0x000e6200000e0000 */
[----:B------:R-:W-:-:S04]  /*47a0*/  FMNMX R21, R35, R6, !PT ;  /* 0x0000000623157209 */ /* 0x000fc80007800000 */
[----:B------:R-:W-:-:S04]  /*47b0*/  FMNMX R6, R38, R21, !PT ;  /* 0x0000001526067209 */ /* 0x000fc80007800000 */
[----:B------:R-:W-:-:S04]  /*47c0*/  FMNMX R21, R39, R6, !PT ;  /* 0x0000000627157209 */ /* 0x000fc80007800000 */
[----:B------:R-:W-:-:S04]  /*47d0*/  FMNMX R6, R42, R21, !PT ;  /* 0x000000152a067209 */ /* 0x000fc80007800000 */
[----:B------:R-:W-:-:S04]  /*47e0*/  FMNMX R23, R43, R6, !PT ;  /* 0x000000062b177209 */ /* 0x000fc80007800000 */
[----:B------:R-:W-:Y:S02]  /*47f0*/  FMNMX R6, R46, R23, !PT ;  /* 0x000000172e067209 */ /* 0x000fe40007800000 */
[----:B-1----:R-:W-:-:S04]  /*4800*/  FMNMX R5, R8, R5, !PT ;  /* 0x0000000508057209 */ /* 0x002fc80007800000 */
[----:B------:R-:W-:-:S04]  /*4810*/  FSETP.NEU.AND P2, PT, R5, -INF , PT ;  /* 0xff8000000500780b */ /* 0x000fc80003f4d000 */
[----:B------:R-:W-:-:S05]  /*4820*/  FSEL R12, R5, RZ, P2 ;  /* 0x000000ff050c7208 */ /* 0x000fca0001000000 */
[C---:B------:R-:W-:Y:S01]  /*4830*/  FMUL R136, R12.reuse, UR31 ;  /* 0x0000001f0c887c20 */ /* 0x040fe20008400000 */
[----:B------:R-:W-:-:S03]  /*4840*/  FADD R12, -R12, R9 ;  /* 0x000000090c0c7221 */ /* 0x000fc60000000100 */
[--C-:B------:R-:W-:Y:S01]  /*4850*/  FFMA R24, R24, UR31, -R136.reuse ;  /* 0x0000001f18187c23 */ /* 0x100fe20008000888 */
[--C-:B------:R-:W-:Y:S01]  /*4860*/  FFMA R13, R25, UR31, -R136.reuse ;  /* 0x0000001f190d7c23 */ /* 0x100fe20008000888 */
[--C-:B------:R-:W-:Y:S01]  /*4870*/  FFMA R8, R28, UR31, -R136.reuse ;  /* 0x0000001f1c087c23 */ /* 0x100fe20008000888 */
[--C-:B------:R-:W-:Y:S01]  /*4880*/  FFMA R21, R33, UR31, -R136.reuse ;  /* 0x0000001f21157c23 */ /* 0x100fe20008000888 */
[--C-:B------:R-:W-:Y:S01]  /*4890*/  FFMA R15, R29, UR31, -R136.reuse ;  /* 0x0000001f1d0f7c23 */ /* 0x100fe20008000888 */
[----:B------:R-:W-:Y:S01]  /*48a0*/  FSETP.GEU.AND P6, PT, R24, -126, PT ;  /* 0xc2fc00001800780b */ /* 0x000fe20003fce000 */
        /* <DEDUP_REMOVED lines=9> */
[--C-:B------:R-:W-:Y:S01]  /*4940*/  FFMA R33, R41, UR31, -R136.reuse ;  /* 0x0000001f29217c23 */ /* 0x100fe20008000888 */
[--C-:B------:R-:W-:Y:S01]  /*4950*/  FFMA R37, R45, UR31, -R136.reuse ;  /* 0x0000001f2d257c23 */ /* 0x100fe20008000888 */
[----:B------:R-:W-:Y:S01]  /*4960*/  FMNMX R25, R47, R6, !PT ;  /* 0x000000062f197209 */ /* 0x000fe20007800000 */
[----:B------:R-:W-:Y:S01]  /*4970*/  @!P6 FMUL R24, R24, 0.5 ;  /* 0x3f0000001818e820 */ /* 0x000fe20000400000 */
[--C-:B------:R-:W-:Y:S01]  /*4980*/  FFMA R36, R48, UR31, -R136.reuse ;  /* 0x0000001f30247c23 */ /* 0x100fe20008000888 */
[----:B------:R-:W-:Y:S01]  /*4990*/  @!P3 FMUL R13, R13, 0.5 ;  /* 0x3f0000000d0db820 */ /* 0x000fe20000400000 */
[----:B------:R-:W-:Y:S01]  /*49a0*/  FMNMX R6, R50, R25, !PT ;  /* 0x0000001932067209 */ /* 0x000fe20007800000 */
[----:B------:R-:W-:Y:S01]  /*49b0*/  @!P4 FMUL R8, R8, 0.5 ;  /* 0x3f0000000808c820 */ /* 0x000fe20000400000 */
[--C-:B------:R-:W-:Y:S01]  /*49c0*/  FFMA R45, R53, UR31, -R136.reuse ;  /* 0x0000001f352d7c23 */ /* 0x100fe20008000888 */
[----:B------:R-:W1:Y:S01]  /*49d0*/  MUFU.EX2 R24, R24 ;  /* 0x0000001800187308 */ /* 0x000e620000000800 */
[----:B------:R-:W-:Y:S01]  /*49e0*/  @!P5 FMUL R15, R15, 0.5 ;  /* 0x3f0000000f0fd820 */ /* 0x000fe20000400000 */
[----:B------:R-:W-:Y:S01]  /*49f0*/  @!P2 FMUL R28, R28, 0.5 ;  /* 0x3f0000001c1ca820 */ /* 0x000fe20000400000 */
[----:B------:R-:W-:Y:S01]  /*4a00*/  FMNMX R25, R51, R6, !PT ;  /* 0x0000000633197209 */ /* 0x000fe20007800000 */
[--C-:B------:R-:W-:Y:S01]  /*4a10*/  FFMA R41, R49, UR31, -R136.reuse ;  /* 0x0000001f31297c23 */ /* 0x100fe20008000888 */
[--C-:B------:R-:W-:Y:S01]  /*4a20*/  FFMA R20, R52, UR31, -R136.reuse ;  /* 0x0000001f34147c23 */ /* 0x100fe20008000888 */
[--C-:B------:R-:W-:Y:S01]  /*4a30*/  FFMA R49, R56, UR31, -R136.reuse ;  /* 0x0000001f38317c23 */ /* 0x100fe20008000888 */
[----:B------:R-:W-:Y:S01]  /*4a40*/  FMNMX R6, R54, R25, !PT ;  /* 0x0000001936067209 */ /* 0x000fe20007800000 */
[----:B------:R-:W2:Y:S01]  /*4a50*/  MUFU.EX2 R13, R13 ;  /* 0x0000000d000d7308 */ /* 0x000ea20000000800 */
[--C-:B------:R-:W-:Y:S01]  /*4a60*/  FFMA R40, R57, UR31, -R136.reuse ;  /* 0x0000001f39287c23 */ /* 0x100fe20008000888 */
[--C-:B------:R-:W-:Y:S01]  /*4a70*/  FFMA R57, R64, UR31, -R136.reuse ;  /* 0x0000001f40397c23 */ /* 0x100fe20008000888 */
[----:B------:R-:W-:Y:S01]  /*4a80*/  FMNMX R25, R55, R6, !PT ;  /* 0x0000000637197209 */ /* 0x000fe20007800000 */
[--C-:B------:R-:W-:Y:S01]  /*4a90*/  FFMA R53, R60, UR31, -R136.reuse ;  /* 0x0000001f3c357c23 */ /* 0x100fe20008000888 */
[--C-:B------:R-:W-:Y:S01]  /*4aa0*/  FFMA R44, R61, UR31, -R136.reuse ;  /* 0x0000001f3d2c7c23 */ /* 0x100fe20008000888 */
[--C-:B------:R-:W-:Y:S01]  /*4ab0*/  FFMA R48, R65, UR31, -R136.reuse ;  /* 0x0000001f41307c23 */ /* 0x100fe20008000888 */
        /* <DEDUP_REMOVED lines=9> */
[----:B------:R-:W1:Y:S01]  /*4b50*/  MUFU.EX2 R15, R15 ;  /* 0x0000000f000f7308 */ /* 0x000e620000000800 */
[----:B--2---:R-:W-:Y:S01]  /*4b60*/  @!P3 FMUL R13, R13, R13 ;  /* 0x0000000d0d0db220 */ /* 0x004fe20000400000 */
[----:B------:R-:W-:Y:S01]  /*4b70*/  FSETP.GEU.AND P3, PT, R10, -126, PT ;  /* 0xc2fc00000a00780b */ /* 0x000fe20003f6e000 */
[--C-:B------:R-:W-:Y:S01]  /*4b80*/  FFMA R69, R76, UR31, -R136.reuse ;  /* 0x0000001f4c457c23 */ /* 0x100fe20008000888 */
[----:B------:R-:W-:Y:S01]  /*4b90*/  FMNMX R6, R62, R25, !PT ;  /* 0x000000193e067209 */ /* 0x000fe20007800000 */
[--C-:B------:R-:W-:Y:S01]  /*4ba0*/  FFMA R60, R77, UR31, -R136.reuse ;  /* 0x0000001f4d3c7c23 */ /* 0x100fe20008000888 */
[--C-:B------:R-:W-:Y:S01]  /*4bb0*/  FFMA R64, R81, UR31, -R136.reuse ;  /* 0x0000001f51407c23 */ /* 0x100fe20008000888 */
[----:B------:R-:W-:Y:S01]  /*4bc0*/  @!P6 FMUL R21, R21, 0.5 ;  /* 0x3f0000001515e820 */ /* 0x000fe20000400000 */
[----:B------:R-:W2:Y:S01]  /*4bd0*/  MUFU.EX2 R28, R28 ;  /* 0x0000001c001c7308 */ /* 0x000ea20000000800 */
[----:B---3--:R-:W-:Y:S01]  /*4be0*/  @!P4 FMUL R8, R8, R8 ;  /* 0x000000080808c220 */ /* 0x008fe20000400000 */
[----:B------:R-:W-:Y:S01]  /*4bf0*/  FSETP.GEU.AND P4, PT, R23, -126, PT ;  /* 0xc2fc00001700780b */ /* 0x000fe20003f8e000 */
[--C-:B------:R-:W-:Y:S01]  /*4c00*/  FFMA R73, R80, UR31, -R136.reuse ;  /* 0x0000001f50497c23 */ /* 0x100fe20008000888 */
[----:B------:R-:W-:Y:S01]  /*4c10*/  FMNMX R25, R63, R6, !PT ;  /* 0x000000063f197209 */ /* 0x000fe20007800000 */
[--C-:B------:R-:W-:Y:S01]  /*4c20*/  FFMA R68, R85, UR31, -R136.reuse ;  /* 0x0000001f55447c23 */ /* 0x100fe20008000888 */
[----:B------:R-:W-:Y:S01]  /*4c30*/  FFMA R77, R84, UR31, -R136 ;  /* 0x0000001f544d7c23 */ /* 0x000fe20008000888 */
[----:B------:R-:W-:Y:S01]  /*4c40*/  @!P3 FMUL R10, R10, 0.5 ;  /* 0x3f0000000a0ab820 */ /* 0x000fe20000400000 */
[----:B------:R-:W3:Y:S01]  /*4c50*/  MUFU.EX2 R21, R21 ;  /* 0x0000001500157308 */ /* 0x000ee20000000800 */
[----:B-1----:R-:W-:Y:S01]  /*4c60*/  @!P5 FMUL R15, R15, R15 ;  /* 0x0000000f0f0fd220 */ /* 0x002fe20000400000 */
[----:B------:R-:W-:Y:S01]  /*4c70*/  FSETP.GEU.AND P5, PT, R32, -126, PT ;  /* 0xc2fc00002000780b */ /* 0x000fe20003fae000 */
[----:B------:R-:W-:Y:S01]  /*4c80*/  FMUL R12, R12, UR31 ;  /* 0x0000001f0c0c7c20 */ /* 0x000fe20008400000 */
[----:B------:R-:W-:-:S03]  /*4c90*/  FMNMX R6, R66, R25, !PT ;  /* 0x0000001942067209 */ /* 0x000fc60007800000 */
[----:B------:R-:W-:Y:S01]  /*4ca0*/  @!P4 FMUL R23, R23, 0.5 ;  /* 0x3f0000001717c820 */ /* 0x000fe20000400000 */
[----:B------:R-:W1:Y:S01]  /*4cb0*/  MUFU.EX2 R10, R10 ;  /* 0x0000000a000a7308 */ /* 0x000e620000000800 */
[----:B--2---:R-:W-:Y:S01]  /*4cc0*/  @!P2 FMUL R28, R28, R28 ;  /* 0x0000001c1c1ca220 */ /* 0x004fe20000400000 */
[----:B------:R-:W-:Y:S02]  /*4cd0*/  FSETP.GEU.AND P2, PT, R33, -126, PT ;  /* 0xc2fc00002100780b */ /* 0x000fe40003f4e000 */
[----:B------:R-:W-:-:S03]  /*4ce0*/  FMNMX R25, R67, R6, !PT ;  /* 0x0000000643197209 */ /* 0x000fc60007800000 */
[----:B------:R-:W-:Y:S01]  /*4cf0*/  @!P5 FMUL R32, R32, 0.5 ;  /* 0x3f0000002020d820 */ /* 0x000fe20000400000 */
[----:B------:R-:W2:Y:S01]  /*4d00*/  MUFU.EX2 R23, R23 ;  /* 0x0000001700177308 */ /* 0x000ea20000000800 */
[----:B---3--:R-:W-:Y:S01]  /*4d10*/  @!P6 FMUL R21, R21, R21 ;  /* 0x000000151515e220 */ /* 0x008fe20000400000 */
[----:B------:R-:W-:Y:S02]  /*4d20*/  FSETP.GEU.AND P6, PT, R14, -126, PT ;  /* 0xc2fc00000e00780b */ /* 0x000fe40003fce000 */
[----:B------:R-:W-:-:S03]  /*4d30*/  FMNMX R6, R70, R25, !PT ;  /* 0x0000001946067209 */ /* 0x000fc60007800000 */
[----:B------:R-:W-:Y:S01]  /*4d40*/  @!P2 FMUL R33, R33, 0.5 ;  /* 0x3f0000002121a820 */ /* 0x000fe20000400000 */
[----:B------:R-:W3:Y:S01]  /*4d50*/  MUFU.EX2 R32, R32 ;  /* 0x0000002000207308 */ /* 0x000ee20000000800 */
[----:B-1----:R-:W-:Y:S01]  /*4d60*/  @!P3 FMUL R10, R10, R10 ;  /* 0x0000000a0a0ab220 */ /* 0x002fe20000400000 */
[----:B------:R-:W-:Y:S02]  /*4d70*/  FSETP.GEU.AND P3, PT, R37, -126, PT ;  /* 0xc2fc00002500780b */ /* 0x000fe40003f6e000 */
        /* <DEDUP_REMOVED lines=44> */
[----:B------:R-:W-:Y:S01]  /*5040*/  FSETP.GEU.AND P6, PT, R57, -126, PT ;  /* 0xc2fc00003900780b */ /* 0x000fe20003fce000 */
[----:B------:R-:W1:Y:S04]  /*5050*/  SHFL.BFLY PT, R25, R6, 0x1, 0x1f ;  /* 0x0c201f0006197f89 */ /* 0x000e6800000e0000 */
[----:B------:R-:W-:Y:S01]  /*5060*/  @!P2 FMUL R44, R44, 0.5 ;  /* 0x3f0000002c2ca820 */ /* 0x000fe20000400000 */
[----:B------:R-:W4:Y:S01]  /*5070*/  MUFU.EX2 R53, R53 ;  /* 0x0000003500357308 */ /* 0x000f220000000800 */
[----:B--2---:R-:W-:Y:S01]  /*5080*/  @!P3 FMUL R49, R49, R49 ;  /* 0x000000313131b220 */ /* 0x004fe20000400000 */
[----:B------:R-:W-:-:S03]  /*5090*/  FSETP.GEU.AND P3, PT, R48, -126, PT ;  /* 0xc2fc00003000780b */ /* 0x000fc60003f6e000 */
[----:B------:R-:W-:Y:S01]  /*50a0*/  FADD R9, R24, R49 ;  /* 0x0000003118097221 */ /* 0x000fe20000000000 */
[----:B------:R-:W-:Y:S01]  /*50b0*/  F2FP.BF16.F32.PACK_AB R24, R13, R24 ;  /* 0x000000180d18723e */ /* 0x000fe200000010ff */
[----:B------:R-:W-:Y:S01]  /*50c0*/  @!P6 FMUL R57, R57, 0.5 ;  /* 0x3f0000003939e820 */ /* 0x000fe20000400000 */
[----:B------:R-:W2:Y:S01]  /*50d0*/  MUFU.EX2 R44, R44 ;  /* 0x0000002c002c7308 */ /* 0x000ea20000000800 */
[----:B---3--:R-:W-:Y:S01]  /*50e0*/  @!P4 FMUL R40, R40, R40 ;  /* 0x000000282828c220 */ /* 0x008fe20000400000 */
[----:B------:R-:W-:-:S05]  /*50f0*/  FSETP.GEU.AND P4, PT, R61, -126, PT ;  /* 0xc2fc00003d00780b */ /* 0x000fca0003f8e000 */
[----:B------:R-:W-:Y:S01]  /*5100*/  @!P3 FMUL R48, R48, 0.5 ;  /* 0x3f0000003030b820 */ /* 0x000fe20000400000 */
[----:B------:R-:W3:Y:S01]  /*5110*/  MUFU.EX2 R57, R57 ;  /* 0x0000003900397308 */ /* 0x000ee20000000800 */
[----:B----4-:R-:W-:Y:S01]  /*5120*/  @!P5 FMUL R53, R53, R53 ;  /* 0x000000353535d220 */ /* 0x010fe20000400000 */
[----:B------:R-:W-:Y:S02]  /*5130*/  FSETP.GEU.AND P5, PT, R52, -126, PT ;  /* 0xc2fc00003400780b */ /* 0x000fe40003fae000 */
[----:B-1----:R-:W-:-:S03]  /*5140*/  FMNMX R6, R6, R25, !PT ;  /* 0x0000001906067209 */ /* 0x002fc60007800000 */
[----:B------:R-:W-:Y:S01]  /*5150*/  @!P4 FMUL R61, R61, 0.5 ;  /* 0x3f0000003d3dc820 */ /* 0x000fe20000400000 */
[----:B------:R-:W1:Y:S01]  /*5160*/  MUFU.EX2 R48, R48 ;  /* 0x0000003000307308 */ /* 0x000e620000000800 */
[----:B--2---:R-:W-:Y:S01]  /*5170*/  @!P2 FMUL R44, R44, R44 ;  /* 0x0000002c2c2ca220 */ /* 0x004fe20000400000 */
[----:B------:R-:W-:Y:S01]  /*5180*/  FSETP.GEU.AND P2, PT, R65, -126, PT ;  /* 0xc2fc00004100780b */ /* 0x000fe20003f4e000 */
[----:B------:R-:W2:Y:S04]  /*5190*/  SHFL.BFLY PT, R25, R6, 0x2, 0x1f ;  /* 0x0c401f0006197f89 */ /* 0x000ea800000e0000 */
        /* <DEDUP_REMOVED lines=20> */
[----:B------:R-:W-:-:S04]  /*52e0*/  FSETP.NEU.AND P2, PT, R6, -INF , PT ;  /* 0xff8000000600780b */ /* 0x000fc80003f4d000 */
[----:B------:R-:W-:Y:S01]  /*52f0*/  FSEL R72, R6, RZ, P2 ;  /* 0x000000ff06487208 */ /* 0x000fe20001000000 */
[----:B------:R-:W-:Y:S01]  /*5300*/  @!P5 FMUL R73, R73, 0.5 ;  /* 0x3f0000004949d820 */ /* 0x000fe20000400000 */
[----:B------:R-:W1:Y:S01]  /*5310*/  MUFU.EX2 R60, R60 ;  /* 0x0000003c003c7308 */ /* 0x000e620000000800 */
[----:B--2---:R-:W-:Y:S01]  /*5320*/  @!P6 FMUL R56, R56, R56 ;  /* 0x000000383838e220 */ /* 0x004fe20000400000 */
[----:B------:R-:W-:Y:S01]  /*5330*/  FSETP.GEU.AND P6, PT, R64, -126, PT ;  /* 0xc2fc00004000780b */ /* 0x000fe20003fce000 */
[C---:B------:R-:W-:Y:S01]  /*5340*/  FMUL R76, R72.reuse, UR31 ;  /* 0x0000001f484c7c20 */ /* 0x040fe20008400000 */
[----:B------:R-:W-:Y:S01]  /*5350*/  FSETP.GEU.AND P2, PT, R77, -126, PT ;  /* 0xc2fc00004d00780b */ /* 0x000fe20003f4e000 */
[----:B------:R-:W-:Y:S01]  /*5360*/  FADD R137, -R72, R11 ;  /* 0x0000000b48897221 */ /* 0x000fe20000000100 */
[----:B------:R-:W-:Y:S01]  /*5370*/  FADD R11, R28, R57 ;  /* 0x000000391c0b7221 */ /* 0x000fe20000000000 */
[--C-:B------:R-:W-:Y:S01]  /*5380*/  FFMA R25, R26, UR31, -R76.reuse ;  /* 0x0000001f1a197c23 */ /* 0x100fe2000800084c */
[----:B------:R-:W2:Y:S01]  /*5390*/  MUFU.EX2 R73, R73 ;  /* 0x0000004900497308 */ /* 0x000ea20000000800 */
[----:B---3--:R-:W-:Y:S01]  /*53a0*/  @!P3 FMUL R69, R69, R69 ;  /* 0x000000454545b220 */ /* 0x008fe20000400000 */
[----:B------:R-:W-:Y:S01]  /*53b0*/  FSETP.GEU.AND P3, PT, R68, -126, PT ;  /* 0xc2fc00004400780b */ /* 0x000fe20003f6e000 */
[--C-:B------:R-:W-:Y:S01]  /*53c0*/  FFMA R26, R27, UR31, -R76.reuse ;  /* 0x0000001f1b1a7c23 */ /* 0x100fe2000800084c */
[--C-:B------:R-:W-:Y:S01]  /*53d0*/  FFMA R27, R30, UR31, -R76.reuse ;  /* 0x0000001f1e1b7c23 */ /* 0x100fe2000800084c */
[--C-:B------:R-:W-:Y:S01]  /*53e0*/  FFMA R29, R34, UR31, -R76.reuse ;  /* 0x0000001f221d7c23 */ /* 0x100fe2000800084c */
[--C-:B------:R-:W-:Y:S01]  /*53f0*/  FFMA R31, R31, UR31, -R76.reuse ;  /* 0x0000001f1f1f7c23 */ /* 0x100fe2000800084c */
[----:B------:R-:W-:Y:S01]  /*5400*/  @!P6 FMUL R64, R64, 0.5 ;  /* 0x3f0000004040e820 */ /* 0x000fe20000400000 */
[--C-:B------:R-:W-:Y:S01]  /*5410*/  FFMA R35, R35, UR31, -R76.reuse ;  /* 0x0000001f23237c23 */ /* 0x100fe2000800084c */
[----:B-1----:R-:W-:Y:S01]  /*5420*/  @!P4 FMUL R60, R60, R60 ;  /* 0x0000003c3c3cc220 */ /* 0x002fe20000400000 */
[----:B------:R-:W-:Y:S01]  /*5430*/  FSETP.GEU.AND P4, PT, R25, -126, PT ;  /* 0xc2fc00001900780b */ /* 0x000fe20003f8e000 */
[----:B------:R-:W-:Y:S01]  /*5440*/  @!P2 FMUL R77, R77, 0.5 ;  /* 0x3f0000004d4da820 */ /* 0x000fe20000400000 */
[--C-:B------:R-:W-:Y:S01]  /*5450*/  FFMA R39, R39, UR31, -R76.reuse ;  /* 0x0000001f27277c23 */ /* 0x100fe2000800084c */
[----:B------:R-:W1:Y:S01]  /*5460*/  MUFU.EX2 R64, R64 ;  /* 0x0000004000407308 */ /* 0x000e620000000800 */
[--C-:B------:R-:W-:Y:S01]  /*5470*/  FFMA R43, R43, UR31, -R76.reuse ;  /* 0x0000001f2b2b7c23 */ /* 0x100fe2000800084c */
[----:B------:R-:W-:Y:S01]  /*5480*/  @!P3 FMUL R68, R68, 0.5 ;  /* 0x3f0000004444b820 */ /* 0x000fe20000400000 */
[--C-:B------:R-:W-:Y:S01]  /*5490*/  FFMA R80, R42, UR31, -R76.reuse ;  /* 0x0000001f2a507c23 */ /* 0x100fe2000800084c */
[----:B--2---:R-:W-:Y:S01]  /*54a0*/  @!P5 FMUL R73, R73, R73 ;  /* 0x000000494949d220 */ /* 0x004fe20000400000 */
[----:B------:R-:W-:Y:S01]  /*54b0*/  FSETP.GEU.AND P5, PT, R26, -126, PT ;  /* 0xc2fc00001a00780b */ /* 0x000fe20003fae000 */
[--C-:B------:R-:W-:Y:S01]  /*54c0*/  FFMA R81, R46, UR31, -R76.reuse ;  /* 0x0000001f2e517c23 */ /* 0x100fe2000800084c */
[--C-:B------:R-:W-:Y:S01]  /*54d0*/  FFMA R47, R47, UR31, -R76.reuse ;  /* 0x0000001f2f2f7c23 */ /* 0x100fe2000800084c */
[----:B------:R-:W2:Y:S01]  /*54e0*/  MUFU.EX2 R68, R68 ;  /* 0x0000004400447308 */ /* 0x000ea20000000800 */
[--C-:B------:R-:W-:Y:S01]  /*54f0*/  FFMA R51, R51, UR31, -R76.reuse ;  /* 0x0000001f33337c23 */ /* 0x100fe2000800084c */
[----:B------:R-:W-:Y:S01]  /*5500*/  @!P4 FMUL R25, R25, 0.5 ;  /* 0x3f0000001919c820 */ /* 0x000fe20000400000 */
[--C-:B------:R-:W-:Y:S01]  /*5510*/  FFMA R55, R55, UR31, -R76.reuse ;  /* 0x0000001f37377c23 */ /* 0x100fe2000800084c */
[--C-:B------:R-:W-:Y:S01]  /*5520*/  FFMA R59, R59, UR31, -R76.reuse ;  /* 0x0000001f3b3b7c23 */ /* 0x100fe2000800084c */
[--C-:B------:R-:W-:Y:S01]  /*5530*/  FFMA R63, R63, UR31, -R76.reuse ;  /* 0x0000001f3f3f7c23 */ /* 0x100fe2000800084c */
[--C-:B------:R-:W-:Y:S01]  /*5540*/  FFMA R67, R67, UR31, -R76.reuse ;  /* 0x0000001f43437c23 */ /* 0x100fe2000800084c */
[--C-:B------:R-:W-:Y:S01]  /*5550*/  FFMA R74, R74, UR31, -R76.reuse ;  /* 0x0000001f4a4a7c23 */ /* 0x100fe2000800084c */
[----:B------:R-:W3:Y:S01]  /*5560*/  MUFU.EX2 R77, R77 ;  /* 0x0000004d004d7308 */ /* 0x000ee20000000800 */
[----:B-1----:R-:W-:Y:S01]  /*5570*/  @!P6 FMUL R64, R64, R64 ;  /* 0x000000404040e220 */ /* 0x002fe20000400000 */
[----:B------:R-:W-:Y:S01]  /*5580*/  FSETP.GEU.AND P6, PT, R27, -126, PT ;  /* 0xc2fc00001b00780b */ /* 0x000fe20003fce000 */
[----:B------:R-:W-:Y:S01]  /*5590*/  @!P5 FMUL R26, R26, 0.5 ;  /* 0x3f0000001a1ad820 */ /* 0x000fe20000400000 */
[--C-:B------:R-:W-:Y:S01]  /*55a0*/  FFMA R75, R75, UR31, -R76.reuse ;  /* 0x0000001f4b4b7c23 */ /* 0x100fe2000800084c */
[--C-:B------:R-:W-:Y:S01]  /*55b0*/  FFMA R78, R78, UR31, -R76.reuse ;  /* 0x0000001f4e4e7c23 */ /* 0x100fe2000800084c */
[--C-:B------:R-:W-:Y:S01]  /*55c0*/  FFMA R85, R82, UR31, -R76.reuse ;  /* 0x0000001f52557c23 */ /* 0x100fe2000800084c */
[--C-:B------:R-:W-:Y:S01]  /*55d0*/  FFMA R83, R83, UR31, -R76.reuse ;  /* 0x0000001f53537c23 */ /* 0x100fe2000800084c */
[----:B------:R-:W1:Y:S01]  /*55e0*/  MUFU.EX2 R25, R25 ;  /* 0x0000001900197308 */ /* 0x000e620000000800 */
[----:B--2---:R-:W-:Y:S01]  /*55f0*/  @!P3 FMUL R68, R68, R68 ;  /* 0x000000444444b220 */ /* 0x004fe20000400000 */
[----:B------:R-:W-:Y:S01]  /*5600*/  FSETP.GEU.AND P3, PT, R29, -126, PT ;  /* 0xc2fc00001d00780b */ /* 0x000fe20003f6e000 */
[--C-:B------:R-:W-:Y:S01]  /*5610*/  FFMA R136, R86, UR31, -R76.reuse ;  /* 0x0000001f56887c23 */ /* 0x100fe2000800084c */
[--C-:B------:R-:W-:Y:S01]  /*5620*/  FFMA R79, R79, UR31, -R76.reuse ;  /* 0x0000001f4f4f7c23 */ /* 0x100fe2000800084c */
[----:B------:R-:W-:Y:S01]  /*5630*/  FFMA R87, R87, UR31, -R76 ;  /* 0x0000001f57577c23 */ /* 0x000fe2000800084c */
[----:B------:R-:W-:Y:S01]  /*5640*/  FADD R72, R33, R56 ;  /* 0x0000003821487221 */ /* 0x000fe20000000000 */
[----:B------:R-:W-:Y:S01]  /*5650*/  @!P6 FMUL R27, R27, 0.5 ;  /* 0x3f0000001b1be820 */ /* 0x000fe20000400000 */
[----:B------:R2:W4:Y:S01]  /*5660*/  MUFU.EX2 R30, R26 ;  /* 0x0000001a001e7308 */ /* 0x0005220000000800 */
[----:B---3--:R-:W-:Y:S01]  /*5670*/  @!P2 FMUL R77, R77, R77 ;  /* 0x0000004d4d4da220 */ /* 0x008fe20000400000 */
[----:B------:R-:W-:Y:S01]  /*5680*/  FSETP.GEU.AND P2, PT, R31, -126, PT ;  /* 0xc2fc00001f00780b */ /* 0x000fe20003f4e000 */
[----:B------:R-:W-:Y:S01]  /*5690*/  FMUL R137, R137, UR31 ;  /* 0x0000001f89897c20 */ /* 0x000fe20008400000 */
[----:B------:R-:W-:-:S03]  /*56a0*/  F2FP.BF16.F32.PACK_AB R28, R21, R28 ;  /* 0x0000001c151c723e */ /* 0x000fc600000010ff */
[----:B------:R-:W-:Y:S01]  /*56b0*/  @!P3 FMUL R29, R29, 0.5 ;  /* 0x3f0000001d1db820 */ /* 0x000fe20000400000 */
[----:B------:R-:W3:Y:S01]  /*56c0*/  MUFU.EX2 R27, R27 ;  /* 0x0000001b001b7308 */ /* 0x000ee20000000800 */
[----:B--2---:R-:W-:Y:S01]  /*56d0*/  FFMA R26, R38, UR31, -R76 ;  /* 0x0000001f261a7c23 */ /* 0x004fe2000800084c */
[----:B-1----:R-:W-:Y:S01]  /*56e0*/  @!P4 FMUL R25, R25, R25 ;  /* 0x000000191919c220 */ /* 0x002fe20000400000 */
[----:B------:R-:W-:-:S04]  /*56f0*/  FSETP.GEU.AND P4, PT, R35, -126, PT ;  /* 0xc2fc00002300780b */ /* 0x000fc80003f8e000 */
[----:B------:R-:W-:Y:S01]  /*5700*/  @!P2 FMUL R31, R31, 0.5 ;  /* 0x3f0000001f1fa820 */ /* 0x000fe20000400000 */
[----:B------:R-:W1:Y:S01]  /*5710*/  MUFU.EX2 R29, R29 ;  /* 0x0000001d001d7308 */ /* 0x000e620000000800 */
[----:B----4-:R-:W-:Y:S01]  /*5720*/  @!P5 FMUL R30, R30, R30 ;  /* 0x0000001e1e1ed220 */ /* 0x010fe20000400000 */
[----:B------:R-:W-:-:S06]  /*5730*/  FSETP.GEU.AND P5, PT, R26, -126, PT ;  /* 0xc2fc00001a00780b */ /* 0x000fcc0003fae000 */
[----:B------:R-:W-:Y:S01]  /*5740*/  @!P4 FMUL R35, R35, 0.5 ;  /* 0x3f0000002323c820 */ /* 0x000fe20000400000 */
[----:B---3--:R-:W-:Y:S01]  /*5750*/  @!P6 FMUL R27, R27, R27 ;  /* 0x0000001b1b1be220 */ /* 0x008fe20000400000 */
[----:B------:R-:W-:Y:S01]  /*5760*/  FSETP.GEU.AND P6, PT, R39, -126, PT ;  /* 0xc2fc00002700780b */ /* 0x000fe20003fce000 */
[----:B------:R-:W2:Y:S04]  /*5770*/  MUFU.EX2 R34, R31 ;  /* 0x0000001f00227308 */ /* 0x000ea80000000800 */
[----:B------:R-:W-:Y:S01]  /*5780*/  @!P5 FMUL R26, R26, 0.5 ;  /* 0x3f0000001a1ad820 */ /* 0x000fe20000400000 */
[----:B-1----:R-:W-:Y:S01]  /*5790*/  @!P3 FMUL R29, R29, R29 ;  /* 0x0000001d1d1db220 */ /* 0x002fe20000400000 */
[----:B------:R-:W-:Y:S02]  /*57a0*/  FSETP.GEU.AND P3, PT, R43, -126, PT ;  /* 0xc2fc00002b00780b */ /* 0x000fe40003f6e000 */
[----:B------:R-:W1:Y:S04]  /*57b0*/  MUFU.EX2 R38, R35 ;  /* 0x0000002300267308 */ /* 0x000e680000000800 */
[----:B------:R-:W-:-:S04]  /*57c0*/  @!P6 FMUL R39, R39, 0.5 ;  /* 0x3f0000002727e820 */ /* 0x000fc80000400000 */
[----:B------:R3:W4:Y:S01]  /*57d0*/  MUFU.EX2 R31, R26 ;  /* 0x0000001a001f7308 */ /* 0x0007220000000800 */
[----:B--2---:R-:W-:Y:S01]  /*57e0*/  @!P2 FMUL R34, R34, R34 ;  /* 0x000000222222a220 */ /* 0x004fe20000400000 */
[----:B------:R-:W-:Y:S01]  /*57f0*/  FSETP.GEU.AND P2, PT, R80, -126, PT ;  /* 0xc2fc00005000780b */ /* 0x000fe20003f4e000 */
[----:B------:R-:W-:-:S05]  /*5800*/  @!P3 FMUL R43, R43, 0.5 ;  /* 0x3f0000002b2bb820 */ /* 0x000fca0000400000 */
[----:B------:R-:W2:Y:S01]  /*5810*/  MUFU.EX2 R42, R39 ;  /* 0x00000027002a7308 */ /* 0x000ea20000000800 */
[----:B---3--:R-:W-:Y:S01]  /*5820*/  FFMA R26, R50, UR31, -R76 ;  /* 0x0000001f321a7c23 */ /* 0x008fe2000800084c */
[----:B-1----:R-:W-:Y:S01]  /*5830*/  @!P4 FMUL R38, R38, R38 ;  /* 0x000000262626c220 */ /* 0x002fe20000400000 */
[----:B------:R-:W-:-:S04]  /*5840*/  FSETP.GEU.AND P4, PT, R81, -126, PT ;  /* 0xc2fc00005100780b */ /* 0x000fc80003f8e000 */
[----:B------:R-:W-:Y:S01]  /*5850*/  @!P2 FMUL R80, R80, 0.5 ;  /* 0x3f0000005050a820 */ /* 0x000fe20000400000 */
[----:B------:R-:W1:Y:S01]  /*5860*/  MUFU.EX2 R46, R43 ;  /* 0x0000002b002e7308 */ /* 0x000e620000000800 */
[----:B----4-:R-:W-:Y:S01]  /*5870*/  @!P5 FMUL R31, R31, R31 ;  /* 0x0000001f1f1fd220 */ /* 0x010fe20000400000 */
[----:B------:R-:W-:-:S06]  /*5880*/  FSETP.GEU.AND P5, PT, R47, -126, PT ;  /* 0xc2fc00002f00780b */ /* 0x000fcc0003fae000 */
[----:B------:R-:W-:Y:S01]  /*5890*/  @!P4 FMUL R81, R81, 0.5 ;  /* 0x3f0000005151c820 */ /* 0x000fe20000400000 */
[----:B--2---:R-:W-:Y:S01]  /*58a0*/  @!P6 FMUL R42, R42, R42 ;  /* 0x0000002a2a2ae220 */ /* 0x004fe20000400000 */
[----:B------:R-:W-:Y:S01]  /*58b0*/  FSETP.GEU.AND P6, PT, R26, -126, PT ;  /* 0xc2fc00001a00780b */ /* 0x000fe20003fce000 */
[----:B------:R2:W3:Y:S04]  /*58c0*/  MUFU.EX2 R35, R80 ;  /* 0x0000005000237308 */ /* 0x0004e80000000800 */
[----:B------:R-:W-:Y:S01]  /*58d0*/  @!P5 FMUL R47, R47, 0.5 ;  /* 0x3f0000002f2fd820 */ /* 0x000fe20000400000 */
[----:B-1----:R-:W-:-:S03]  /*58e0*/  @!P3 FMUL R46, R46, R46 ;  /* 0x0000002e2e2eb220 */ /* 0x002fc60000400000 */
[----:B------:R1:W4:Y:S01]  /*58f0*/  MUFU.EX2 R39, R81 ;  /* 0x0000005100277308 */ /* 0x0003220000000800 */
[----:B--2---:R-:W-:-:S03]  /*5900*/  FFMA R80, R54, UR31, -R76 ;  /* 0x0000001f36507c23 */ /* 0x004fc6000800084c */
[----:B------:R-:W-:Y:S02]  /*5910*/  @!P6 FMUL R26, R26, 0.5 ;  /* 0x3f0000001a1ae820 */ /* 0x000fe40000400000 */
[----:B------:R-:W-:Y:S02]  /*5920*/  FSETP.GEU.AND P3, PT, R80, -126, PT ;  /* 0xc2fc00005000780b */ /* 0x000fe40003f6e000 */
[----:B------:R-:W2:Y:S01]  /*5930*/  MUFU.EX2 R50, R47 ;  /* 0x0000002f00327308 */ /* 0x000ea20000000800 */
[----:B-1----:R-:W-:Y:S01]  /*5940*/  FFMA R81, R58, UR31, -R76 ;  /* 0x0000001f3a517c23 */ /* 0x002fe2000800084c */
[----:B---3--:R-:W-:Y:S01]  /*5950*/  @!P2 FMUL R35, R35, R35 ;  /* 0x000000232323a220 */ /* 0x008fe20000400000 */
[----:B------:R-:W-:-:S05]  /*5960*/  FSETP.GEU.AND P2, PT, R51, -126, PT ;  /* 0xc2fc00003300780b */ /* 0x000fca0003f4e000 */
[----:B------:R1:W3:Y:S01]  /*5970*/  MUFU.EX2 R43, R26 ;  /* 0x0000001a002b7308 */ /* 0x0002e20000000800 */
[----:B----4-:R-:W-:Y:S01]  /*5980*/  @!P4 FMUL R39, R39, R39 ;  /* 0x000000272727c220 */ /* 0x010fe20000400000 */
[----:B------:R-:W-:Y:S01]  /*5990*/  FSETP.GEU.AND P4, PT, R55, -126, PT ;  /* 0xc2fc00003700780b */ /* 0x000fe20003f8e000 */
[----:B------:R-:W-:-:S05]  /*59a0*/  @!P3 FMUL R80, R80, 0.5 ;  /* 0x3f0000005050b820 */ /* 0x000fca0000400000 */
[----:B------:R4:W5:Y:S01]  /*59b0*/  MUFU.EX2 R47, R80 ;  /* 0x00000050002f7308 */ /* 0x0009620000000800 */
[----:B--2---:R-:W-:Y:S01]  /*59c0*/  @!P5 FMUL R50, R50, R50 ;  /* 0x000000323232d220 */ /* 0x004fe20000400000 */
[----:B------:R-:W-:Y:S01]  /*59d0*/  FSETP.GEU.AND P5, PT, R81, -126, PT ;  /* 0xc2fc00005100780b */ /* 0x000fe20003fae000 */
[----:B------:R-:W-:Y:S01]  /*59e0*/  @!P2 FMUL R51, R51, 0.5 ;  /* 0x3f0000003333a820 */ /* 0x000fe20000400000 */
[----:B-1----:R-:W-:-:S03]  /*59f0*/  FFMA R26, R62, UR31, -R76 ;  /* 0x0000001f3e1a7c23 */ /* 0x002fc6000800084c */
[----:B------:R-:W-:Y:S01]  /*5a00*/  @!P4 FMUL R55, R55, 0.5 ;  /* 0x3f0000003737c820 */ /* 0x000fe20000400000 */
[----:B------:R-:W1:Y:S01]  /*5a10*/  MUFU.EX2 R54, R51 ;  /* 0x0000003300367308 */ /* 0x000e620000000800 */
[----:B---3--:R-:W-:Y:S01]  /*5a20*/  @!P6 FMUL R43, R43, R43 ;  /* 0x0000002b2b2be220 */ /* 0x008fe20000400000 */
[----:B------:R-:W-:Y:S01]  /*5a30*/  FSETP.GEU.AND P6, PT, R59, -126, PT ;  /* 0xc2fc00003b00780b */ /* 0x000fe20003fce000 */
[----:B----4-:R-:W-:-:S04]  /*5a40*/  FFMA R80, R66, UR31, -R76 ;  /* 0x0000001f42507c23 */ /* 0x010fc8000800084c */
[----:B------:R-:W-:Y:S01]  /*5a50*/  @!P5 FMUL R81, R81, 0.5 ;  /* 0x3f0000005151d820 */ /* 0x000fe20000400000 */
[----:B------:R-:W2:Y:S01]  /*5a60*/  MUFU.EX2 R58, R55 ;  /* 0x00000037003a7308 */ /* 0x000ea20000000800 */
[----:B-----5:R-:W-:Y:S01]  /*5a70*/  @!P3 FMUL R47, R47, R47 ;  /* 0x0000002f2f2fb220 */ /* 0x020fe20000400000 */
        /* <DEDUP_REMOVED lines=11> */
[----:B------:R-:W2:Y:S01]  /*5b30*/  MUFU.EX2 R55, R63 ;  /* 0x0000003f00377308 */ /* 0x000ea20000000800 */
[----:B-1----:R-:W-:Y:S01]  /*5b40*/  FFMA R59, R70, UR31, -R76 ;  /* 0x0000001f463b7c23 */ /* 0x002fe2000800084c */
[----:B----4-:R-:W-:Y:S01]  /*5b50*/  @!P5 FMUL R62, R62, R62 ;  /* 0x0000003e3e3ed220 */ /* 0x010fe20000400000 */
[----:B------:R-:W-:-:S04]  /*5b60*/  FSETP.GEU.AND P5, PT, R67, -126, PT ;  /* 0xc2fc00004300780b */ /* 0x000fc80003fae000 */
[----:B------:R-:W-:Y:S01]  /*5b70*/  @!P4 FMUL R80, R80, 0.5 ;  /* 0x3f0000005050c820 */ /* 0x000fe20000400000 */
[----:B------:R1:W3:Y:S01]  /*5b80*/  MUFU.EX2 R66, R26 ;  /* 0x0000001a00427308 */ /* 0x0002e20000000800 */
[----:B-----5:R-:W-:Y:S01]  /*5b90*/  @!P6 FMUL R51, R51, R51 ;  /* 0x000000333333e220 */ /* 0x020fe20000400000 */
[----:B------:R-:W-:-:S06]  /*5ba0*/  FSETP.GEU.AND P6, PT, R59, -126, PT ;  /* 0xc2fc00003b00780b */ /* 0x000fcc0003fce000 */
[----:B------:R-:W-:Y:S01]  /*5bb0*/  @!P5 FMUL R67, R67, 0.5 ;  /* 0x3f0000004343d820 */ /* 0x000fe20000400000 */
[----:B------:R-:W4:Y:S01]  /*5bc0*/  MUFU.EX2 R70, R80 ;  /* 0x0000005000467308 */ /* 0x000f220000000800 */
[----:B--2---:R-:W-:Y:S01]  /*5bd0*/  @!P3 FMUL R55, R55, R55 ;  /* 0x000000373737b220 */ /* 0x004fe20000400000 */
[----:B------:R-:W-:Y:S01]  /*5be0*/  FSETP.GEU.AND P3, PT, R74, -126, PT ;  /* 0xc2fc00004a00780b */ /* 0x000fe20003f6e000 */
[----:B-1----:R-:W-:Y:S01]  /*5bf0*/  FADD R26, R32, R65 ;  /* 0x00000041201a7221 */ /* 0x002fe20000000000 */
[----:B------:R-:W-:Y:S02]  /*5c00*/  F2FP.BF16.F32.PACK_AB R32, R33, R32 ;  /* 0x000000202120723e */ /* 0x000fe400000010ff */
[----:B------:R-:W-:Y:S01]  /*5c10*/  @!P6 FMUL R59, R59, 0.5 ;  /* 0x3f0000003b3be820 */ /* 0x000fe20000400000 */
[----:B------:R-:W-:Y:S01]  /*5c20*/  FADD R63, R9, R26 ;  /* 0x0000001a093f7221 */ /* 0x000fe20000000000 */
[----:B------:R1:W2:Y:S01]  /*5c30*/  MUFU.EX2 R71, R67 ;  /* 0x0000004300477308 */ /* 0x0002a20000000800 */
[----:B---3--:R-:W-:Y:S01]  /*5c40*/  @!P2 FMUL R66, R66, R66 ;  /* 0x000000424242a220 */ /* 0x008fe20000400000 */
[----:B------:R-:W-:Y:S01]  /*5c50*/  FSETP.GEU.AND P2, PT, R81, -126, PT ;  /* 0xc2fc00005100780b */ /* 0x000fe20003f4e000 */
[----:B------:R-:W-:Y:S01]  /*5c60*/  FADD R9, R13, R40 ;  /* 0x000000280d097221 */ /* 0x000fe20000000000 */
[----:B------:R-:W-:Y:S01]  /*5c70*/  FADD R26, R21, R48 ;  /* 0x00000030151a7221 */ /* 0x000fe20000000000 */
[----:B------:R-:W-:-:S02]  /*5c80*/  F2FP.BF16.F32.PACK_AB R33, R46, R35 ;  /* 0x000000232e21723e */ /* 0x000fc400000010ff */
[----:B------:R-:W-:Y:S01]  /*5c90*/  @!P3 FMUL R74, R74, 0.5 ;  /* 0x3f0000004a4ab820 */ /* 0x000fe20000400000 */
[----:B------:R3:W5:Y:S01]  /*5ca0*/  MUFU.EX2 R84, R59 ;  /* 0x0000003b00547308 */ /* 0x0007620000000800 */
[----:B----4-:R-:W-:Y:S01]  /*5cb0*/  @!P4 FMUL R70, R70, R70 ;  /* 0x000000464646c220 */ /* 0x010fe20000400000 */
[----:B------:R-:W-:Y:S01]  /*5cc0*/  FSETP.GEU.AND P4, PT, R75, -126, PT ;  /* 0xc2fc00004b00780b */ /* 0x000fe20003f8e000 */
[----:B-1----:R-:W-:Y:S01]  /*5cd0*/  FADD R67, R9, R72 ;  /* 0x0000004809437221 */ /* 0x002fe20000000000 */
[----:B------:R-:W-:Y:S01]  /*5ce0*/  FADD R9, R8, R53 ;  /* 0x0000003508097221 */ /* 0x000fe20000000000 */
[----:B------:R-:W-:Y:S01]  /*5cf0*/  FADD R72, R20, R77 ;  /* 0x0000004d14487221 */ /* 0x000fe20000000000 */
[----:B------:R-:W-:Y:S01]  /*5d00*/  F2FP.BF16.F32.PACK_AB R40, R40, R49 ;  /* 0x000000312828723e */ /* 0x000fe200000010ff */
[----:B------:R-:W-:Y:S01]  /*5d10*/  @!P2 FMUL R81, R81, 0.5 ;  /* 0x3f0000005151a820 */ /* 0x000fe20000400000 */
[----:B------:R1:W4:Y:S01]  /*5d20*/  MUFU.EX2 R80, R74 ;  /* 0x0000004a00507308 */ /* 0x0003220000000800 */
[----:B--2---:R-:W-:Y:S01]  /*5d30*/  @!P5 FMUL R71, R71, R71 ;  /* 0x000000474747d220 */ /* 0x004fe20000400000 */
[----:B------:R-:W-:Y:S01]  /*5d40*/  FSETP.GEU.AND P5, PT, R78, -126, PT ;  /* 0xc2fc00004e00780b */ /* 0x000fe20003fae000 */
[----:B---3--:R-:W-:-:S04]  /*5d50*/  FADD R59, R41, R64 ;  /* 0x00000040293b7221 */ /* 0x008fc80000000000 */
[----:B------:R-:W-:Y:S01]  /*5d60*/  @!P4 FMUL R75, R75, 0.5 ;  /* 0x3f0000004b4bc820 */ /* 0x000fe20000400000 */
[----:B------:R-:W2:Y:S01]  /*5d70*/  MUFU.EX2 R81, R81 ;  /* 0x0000005100517308 */ /* 0x000ea20000000800 */
[----:B-----5:R-:W-:Y:S01]  /*5d80*/  @!P6 FMUL R84, R84, R84 ;  /* 0x000000545454e220 */ /* 0x020fe20000400000 */
[----:B------:R-:W-:Y:S01]  /*5d90*/  FSETP.GEU.AND P6, PT, R85, -126, PT ;  /* 0xc2fc00005500780b */ /* 0x000fe20003fce000 */
[----:B-1----:R-:W-:Y:S01]  /*5da0*/  FADD R74, R36, R73 ;  /* 0x00000049244a7221 */ /* 0x002fe20000000000 */
[----:B------:R-:W-:Y:S01]  /*5db0*/  FADD R76, R26, R59 ;  /* 0x0000003b1a4c7221 */ /* 0x000fe20000000000 */
[----:B------:R-:W-:Y:S01]  /*5dc0*/  FADD R26, R14, R69 ;  /* 0x000000450e1a7221 */ /* 0x000fe20000000000 */
[----:B------:R-:W-:Y:S01]  /*5dd0*/  F2FP.BF16.F32.PACK_AB R36, R41, R36 ;  /* 0x000000242924723e */ /* 0x000fe200000010ff */
[----:B------:R-:W-:Y:S01]  /*5de0*/  @!P5 FMUL R78, R78, 0.5 ;  /* 0x3f0000004e4ed820 */ /* 0x000fe20000400000 */
[----:B------:R-:W1:Y:S01]  /*5df0*/  MUFU.EX2 R75, R75 ;  /* 0x0000004b004b7308 */ /* 0x000e620000000800 */
[----:B----4-:R-:W-:Y:S01]  /*5e00*/  @!P3 FMUL R80, R80, R80 ;  /* 0x000000505050b220 */ /* 0x010fe20000400000 */
[----:B------:R-:W-:Y:S01]  /*5e10*/  FSETP.GEU.AND P3, PT, R83, -126, PT ;  /* 0xc2fc00005300780b */ /* 0x000fe20003f6e000 */
[----:B------:R-:W-:Y:S01]  /*5e20*/  FADD R74, R11, R74 ;  /* 0x0000004a0b4a7221 */ /* 0x000fe20000000000 */
[----:B------:R-:W-:Y:S01]  /*5e30*/  FADD R11, R10, R61 ;  /* 0x0000003d0a0b7221 */ /* 0x000fe20000000000 */
[----:B------:R-:W-:Y:S01]  /*5e40*/  FADD R59, R9, R26 ;  /* 0x0000001a093b7221 */ /* 0x000fe20000000000 */
[----:B------:R-:W-:Y:S01]  /*5e50*/  FADD R9, R15, R44 ;  /* 0x0000002c0f097221 */ /* 0x000fe20000000000 */
[----:B------:R-:W-:Y:S01]  /*5e60*/  @!P6 FMUL R85, R85, 0.5 ;  /* 0x3f0000005555e820 */ /* 0x000fe20000400000 */
[----:B------:R3:W4:Y:S01]  /*5e70*/  MUFU.EX2 R82, R78 ;  /* 0x0000004e00527308 */ /* 0x0007220000000800 */
[----:B--2---:R-:W-:Y:S01]  /*5e80*/  @!P2 FMUL R81, R81, R81 ;  /* 0x000000515151a220 */ /* 0x004fe20000400000 */
[----:B------:R-:W-:Y:S01]  /*5e90*/  FSETP.GEU.AND P2, PT, R137, -126, PT ;  /* 0xc2fc00008900780b */ /* 0x000fe20003f4e000 */
[----:B------:R-:W-:Y:S01]  /*5ea0*/  FADD R26, R37, R60 ;  /* 0x0000003c251a7221 */ /* 0x000fe20000000000 */
[----:B------:R-:W-:Y:S01]  /*5eb0*/  FADD R138, R35, R80 ;  /* 0x00000050238a7221 */ /* 0x000fe20000000000 */
[----:B------:R-:W-:Y:S01]  /*5ec0*/  FADD R63, R63, R74 ;  /* 0x0000004a3f3f7221 */ /* 0x000fe20000000000 */
[----:B------:R-:W-:Y:S01]  /*5ed0*/  FADD R67, R67, R76 ;  /* 0x0000004c43437221 */ /* 0x000fe20000000000 */
[----:B------:R-:W-:Y:S01]  /*5ee0*/  @!P3 FMUL R83, R83, 0.5 ;  /* 0x3f0000005353b820 */ /* 0x000fe20000400000 */
[----:B------:R2:W5:Y:S01]  /*5ef0*/  MUFU.EX2 R86, R85 ;  /* 0x0000005500567308 */ /* 0x0005620000000800 */
[----:B-1----:R-:W-:Y:S01]  /*5f00*/  @!P4 FMUL R75, R75, R75 ;  /* 0x0000004b4b4bc220 */ /* 0x002fe20000400000 */
[----:B------:R-:W-:Y:S01]  /*5f10*/  FSETP.GEU.AND P4, PT, R79, -126, PT ;  /* 0xc2fc00004f00780b */ /* 0x000fe20003f8e000 */
[----:B---3--:R-:W-:Y:S01]  /*5f20*/  FADD R78, R11, R72 ;  /* 0x000000480b4e7221 */ /* 0x008fe20000000000 */
[----:B------:R-:W-:Y:S01]  /*5f30*/  FADD R11, R23, R52 ;  /* 0x00000034170b7221 */ /* 0x000fe20000000000 */
[----:B------:R-:W-:Y:S01]  /*5f40*/  FADD R72, R45, R68 ;  /* 0x000000442d487221 */ /* 0x000fe20000000000 */
[----:B------:R-:W-:Y:S01]  /*5f50*/  FADD R9, R9, R26 ;  /* 0x0000001a09097221 */ /* 0x000fe20000000000 */
[----:B------:R-:W-:Y:S01]  /*5f60*/  FADD R26, R30, R51 ;  /* 0x000000331e1a7221 */ /* 0x000fe20000000000 */
[----:B------:R-:W1:Y:S01]  /*5f70*/  MUFU.EX2 R83, R83 ;  /* 0x0000005300537308 */ /* 0x000e620000000800 */
[----:B----4-:R-:W-:Y:S01]  /*5f80*/  @!P5 FMUL R82, R82, R82 ;  /* 0x000000525252d220 */ /* 0x010fe20000400000 */
[----:B------:R-:W-:Y:S01]  /*5f90*/  FSETP.GEU.AND P5, PT, R136, -126, PT ;  /* 0xc2fc00008800780b */ /* 0x000fe20003fae000 */
[----:B------:R-:W-:Y:S01]  /*5fa0*/  FADD R72, R11, R72 ;  /* 0x000000480b487221 */ /* 0x000fe20000000000 */
[----:B------:R-:W-:Y:S01]  /*5fb0*/  FADD R11, R25, R62 ;  /* 0x0000003e190b7221 */ /* 0x000fe20000000000 */
[----:B--2---:R-:W-:Y:S01]  /*5fc0*/  FADD R85, R29, R70 ;  /* 0x000000461d557221 */ /* 0x004fe20000000000 */
[----:B------:R-:W-:Y:S01]  /*5fd0*/  FADD R139, R46, R75 ;  /* 0x0000004b2e8b7221 */ /* 0x000fe20000000000 */
[----:B------:R-:W-:Y:S01]  /*5fe0*/  @!P4 FMUL R79, R79, 0.5 ;  /* 0x3f0000004f4fc820 */ /* 0x000fe20000400000 */
[----:B------:R-:W-:Y:S01]  /*5ff0*/  @!P2 FMUL R137, R137, 0.5 ;  /* 0x3f0000008989a820 */ /* 0x000fe20000400000 */
[----:B-----5:R-:W-:Y:S01]  /*6000*/  @!P6 FMUL R86, R86, R86 ;  /* 0x000000565656e220 */ /* 0x020fe20000400000 */
[----:B------:R-:W-:Y:S01]  /*6010*/  FSETP.GEU.AND P6, PT, R87, -126, PT ;  /* 0xc2fc00005700780b */ /* 0x000fe20003fce000 */
[----:B------:R-:W-:Y:S01]  /*6020*/  FADD R141, R11, R138 ;  /* 0x0000008a0b8d7221 */ /* 0x000fe20000000000 */
[----:B------:R-:W-:Y:S01]  /*6030*/  FADD R142, R26, R139 ;  /* 0x0000008b1a8e7221 */ /* 0x000fe20000000000 */
[----:B------:R-:W2:Y:S01]  /*6040*/  MUFU.EX2 R79, R79 ;  /* 0x0000004f004f7308 */ /* 0x000ea20000000800 */
[----:B------:R-:W-:Y:S01]  /*6050*/  FADD R140, R43, R86 ;  /* 0x000000562b8c7221 */ /* 0x000fe20000000000 */
[----:B------:R-:W-:Y:S01]  /*6060*/  @!P5 FMUL R136, R136, 0.5 ;  /* 0x3f0000008888d820 */ /* 0x000fe20000400000 */
[----:B------:R-:W-:Y:S01]  /*6070*/  FADD R26, R38, R71 ;  /* 0x00000047261a7221 */ /* 0x000fe20000000000 */
[----:B-1----:R-:W-:Y:S01]  /*6080*/  @!P3 FMUL R83, R83, R83 ;  /* 0x000000535353b220 */ /* 0x002fe20000400000 */
[----:B------:R-:W-:Y:S01]  /*6090*/  FSETP.GEU.AND P3, PT, R12, -126, PT ;  /* 0xc2fc00000c00780b */ /* 0x000fe20003f6e000 */
[----:B------:R-:W-:Y:S01]  /*60a0*/  FADD R144, R85, R140 ;  /* 0x0000008c55907221 */ /* 0x000fe20000000000 */
[----:B------:R-:W-:Y:S01]  /*60b0*/  FADD R11, R27, R66 ;  /* 0x000000421b0b7221 */ /* 0x000fe20000000000 */
[----:B------:R-:W1:Y:S01]  /*60c0*/  MUFU.EX2 R136, R136 ;  /* 0x0000008800887308 */ /* 0x000e620000000800 */
[----:B------:R-:W-:Y:S01]  /*60d0*/  FADD R85, R54, R83 ;  /* 0x0000005336557221 */ /* 0x000fe20000000000 */
[----:B------:R-:W-:Y:S01]  /*60e0*/  @!P6 FMUL R87, R87, 0.5 ;  /* 0x3f0000005757e820 */ /* 0x000fe20000400000 */
[----:B------:R-:W-:Y:S01]  /*60f0*/  FADD R138, R39, R82 ;  /* 0x00000052278a7221 */ /* 0x000fe20000000000 */
[----:B------:R-:W-:Y:S01]  /*6100*/  FADD R141, R141, R144 ;  /* 0x000000908d8d7221 */ /* 0x000fe20000000000 */
[----:B------:R-:W-:Y:S01]  /*6110*/  FADD R145, R26, R85 ;  /* 0x000000551a917221 */ /* 0x000fe20000000000 */
[----:B------:R-:W-:Y:S01]  /*6120*/  FADD R26, R31, R84 ;  /* 0x000000541f1a7221 */ /* 0x000fe20000000000 */
[----:B------:R-:W-:Y:S01]  /*6130*/  FADD R143, R11, R138 ;  /* 0x0000008a0b8f7221 */ /* 0x000fe20000000000 */
[----:B------:R-:W3:Y:S01]  /*6140*/  MUFU.EX2 R87, R87 ;  /* 0x0000005700577308 */ /* 0x000ee20000000800 */
[----:B--2---:R-:W-:Y:S01]  /*6150*/  @!P4 FMUL R79, R79, R79 ;  /* 0x0000004f4f4fc220 */ /* 0x004fe20000400000 */
[----:B------:R-:W-:Y:S01]  /*6160*/  @!P3 FMUL R12, R12, 0.5 ;  /* 0x3f0000000c0cb820 */ /* 0x000fe20000400000 */
[----:B------:R-:W-:Y:S01]  /*6170*/  FADD R11, R34, R55 ;  /* 0x00000037220b7221 */ /* 0x000fe20000000000 */
[----:B------:R-:W-:Y:S01]  /*6180*/  FADD R85, R42, R81 ;  /* 0x000000512a557221 */ /* 0x000fe20000000000 */
[----:B------:R-:W-:Y:S01]  /*6190*/  FADD R138, R50, R79 ;  /* 0x0000004f328a7221 */ /* 0x000fe20000000000 */
[----:B------:R-:W-:Y:S01]  /*61a0*/  FADD R142, R142, R145 ;  /* 0x000000918e8e7221 */ /* 0x000fe20000000000 */
[----:B------:R-:W-:Y:S01]  /*61b0*/  FADD R78, R59, R78 ;  /* 0x0000004e3b4e7221 */ /* 0x000fe20000000000 */
[----:B------:R-:W2:Y:S01]  /*61c0*/  MUFU.EX2 R137, R137 ;  /* 0x0000008900897308 */ /* 0x000ea20000000800 */
[----:B-1----:R-:W-:Y:S01]  /*61d0*/  @!P5 FMUL R136, R136, R136 ;  /* 0x000000888888d220 */ /* 0x002fe20000400000 */
[----:B------:R-:W-:Y:S01]  /*61e0*/  FADD R11, R11, R138 ;  /* 0x0000008a0b0b7221 */ /* 0x000fe20000000000 */
[----:B------:R-:W-:Y:S01]  /*61f0*/  FADD R72, R9, R72 ;  /* 0x0000004809487221 */ /* 0x000fe20000000000 */
[----:B------:R-:W-:Y:S01]  /*6200*/  FADD R63, R63, R78 ;  /* 0x0000004e3f3f7221 */ /* 0x000fe20000000000 */
[----:B------:R-:W-:Y:S01]  /*6210*/  FADD R139, R47, R136 ;  /* 0x000000882f8b7221 */ /* 0x000fe20000000000 */
[----:B------:R-:W-:Y:S01]  /*6220*/  SHF.L.U32 R9, R18, 0x1f, RZ ;  /* 0x0000001f12097819 */ /* 0x000fe200000006ff */
[----:B------:R-:W-:Y:S01]  /*6230*/  FADD R72, R67, R72 ;  /* 0x0000004843487221 */ /* 0x000fe20000000000 */
[----:B------:R-:W1:Y:S01]  /*6240*/  MUFU.EX2 R12, R12 ;  /* 0x0000000c000c7308 */ /* 0x000e620000000800 */
[----:B---3--:R-:W-:Y:S01]  /*6250*/  @!P6 FMUL R87, R87, R87 ;  /* 0x000000575757e220 */ /* 0x008fe20000400000 */
[----:B------:R-:W-:Y:S01]  /*6260*/  FADD R26, R26, R139 ;  /* 0x0000008b1a1a7221 */ /* 0x000fe20000000000 */
[----:B------:R-:W-:Y:S01]  /*6270*/  FADD R63, R63, R72 ;  /* 0x000000483f3f7221 */ /* 0x000fe20000000000 */
[----:B------:R-:W-:Y:S01]  /*6280*/  F2FP.BF16.F32.PACK_AB R27, R34, R27 ;  /* 0x0000001b221b723e */ /* 0x000fe200000010ff */
[----:B------:R-:W-:Y:S01]  /*6290*/  FADD R140, R58, R87 ;  /* 0x000000573a8c7221 */ /* 0x000fe20000000000 */
[----:B------:R-:W-:Y:S01]  /*62a0*/  FADD R26, R143, R26 ;  /* 0x0000001a8f1a7221 */ /* 0x000fe20000000000 */
[----:B------:R-:W-:-:S02]  /*62b0*/  F2FP.BF16.F32.PACK_AB R31, R42, R31 ;  /* 0x0000001f2a1f723e */ /* 0x000fc400000010ff */
[----:B------:R-:W-:Y:S01]  /*62c0*/  FADD R140, R85, R140 ;  /* 0x0000008c558c7221 */ /* 0x000fe20000000000 */
[----:B------:R-:W-:Y:S01]  /*62d0*/  FADD R26, R141, R26 ;  /* 0x0000001a8d1a7221 */ /* 0x000fe20000000000 */
[----:B--2---:R-:W-:Y:S01]  /*62e0*/  @!P2 FMUL R137, R137, R137 ;  /* 0x000000898989a220 */ /* 0x004fe20000400000 */
[----:B------:R2:W3:Y:S01]  /*62f0*/  SYNCS.PHASECHK.TRANS64.TRYWAIT P2, [UR6+0x28400], R9 ;  /* 0x02840009ff0075a7 */ /* 0x0004e20008040146 */
[----:B------:R-:W-:Y:S01]  /*6300*/  FADD R11, R11, R140 ;  /* 0x0000008c0b0b7221 */ /* 0x000fe20000000000 */
[----:B------:R-:W-:Y:S01]  /*6310*/  F2FP.BF16.F32.PACK_AB R29, R38, R29 ;  /* 0x0000001d261d723e */ /* 0x000fe200000010ff */
[----:B------:R-:W-:Y:S01]  /*6320*/  FMUL R90, R90, R137 ;  /* 0x000000895a5a7220 */ /* 0x000fe20000400000 */
[----:B------:R-:W-:Y:S01]  /*6330*/  F2FP.BF16.F32.PACK_AB R34, R37, R14 ;  /* 0x0000000e2522723e */ /* 0x000fe200000010ff */
[----:B------:R-:W-:Y:S01]  /*6340*/  FADD R11, R142, R11 ;  /* 0x0000000b8e0b7221 */ /* 0x000fe20000000000 */
[----:B-1----:R-:W-:Y:S01]  /*6350*/  @!P3 FMUL R12, R12, R12 ;  /* 0x0000000c0c0cb220 */ /* 0x002fe20000400000 */
[----:B------:R-:W-:Y:S01]  /*6360*/  F2FP.BF16.F32.PACK_AB R35, R50, R39 ;  /* 0x000000273223723e */ /* 0x000fe200000010ff */
[----:B------:R-:W-:Y:S01]  /*6370*/  FMUL R91, R91, R137 ;  /* 0x000000895b5b7220 */ /* 0x000fe20000400000 */
[----:B------:R-:W-:Y:S01]  /*6380*/  FADD R26, R26, R11 ;  /* 0x0000000b1a1a7221 */ /* 0x000fe20000000000 */
[----:B------:R-:W-:Y:S01]  /*6390*/  F2FP.BF16.F32.PACK_AB R42, R44, R53 ;  /* 0x000000352c2a723e */ /* 0x000fe200000010ff */
[----:B------:R-:W-:Y:S01]  /*63a0*/  FFMA R3, R12, R3, R63 ;  /* 0x000000030c037223 */ /* 0x000fe2000000003f */
[----:B------:R-:W-:Y:S01]  /*63b0*/  F2FP.BF16.F32.PACK_AB R25, R30, R25 ;  /* 0x000000191e19723e */ /* 0x000fe200000010ff */
[----:B------:R-:W-:Y:S01]  /*63c0*/  FFMA R0, R137, R0, R26 ;  /* 0x0000000089007223 */ /* 0x000fe2000000001a */
[----:B------:R-:W-:Y:S01]  /*63d0*/  F2FP.BF16.F32.PACK_AB R37, R54, R43 ;  /* 0x0000002b3625723e */ /* 0x000fe200000010ff */
[----:B------:R-:W-:Y:S01]  /*63e0*/  FMUL R88, R88, R12 ;  /* 0x0000000c58587220 */ /* 0x000fe20000400000 */
[----:B------:R-:W-:Y:S01]  /*63f0*/  F2FP.BF16.F32.PACK_AB R38, R45, R20 ;  /* 0x000000142d26723e */ /* 0x000fe200000010ff */
[-C--:B------:R-:W-:Y:S01]  /*6400*/  FMUL R89, R89, R12.reuse ;  /* 0x0000000c59597220 */ /* 0x080fe20000400000 */
[----:B------:R-:W-:Y:S01]  /*6410*/  F2FP.BF16.F32.PACK_AB R39, R58, R47 ;  /* 0x0000002f3a27723e */ /* 0x000fe200000010ff */
[----:B------:R-:W-:Y:S01]  /*6420*/  FMUL R92, R92, R12 ;  /* 0x0000000c5c5c7220 */ /* 0x000fe20000400000 */
[----:B------:R-:W-:Y:S01]  /*6430*/  F2FP.BF16.F32.PACK_AB R41, R51, R62 ;  /* 0x0000003e3329723e */ /* 0x000fe200000010ff */
[-C--:B------:R-:W-:Y:S01]  /*6440*/  FMUL R93, R93, R12.reuse ;  /* 0x0000000c5d5d7220 */ /* 0x080fe20000400000 */
[----:B------:R-:W-:Y:S01]  /*6450*/  F2FP.BF16.F32.PACK_AB R44, R48, R57 ;  /* 0x00000039302c723e */ /* 0x000fe200000010ff */
[-C--:B------:R-:W-:Y:S01]  /*6460*/  FMUL R96, R96, R12.reuse ;  /* 0x0000000c60607220 */ /* 0x080fe20000400000 */
[----:B------:R-:W-:Y:S01]  /*6470*/  F2FP.BF16.F32.PACK_AB R46, R52, R61 ;  /* 0x0000003d342e723e */ /* 0x000fe200000010ff */
[-C--:B------:R-:W-:Y:S01]  /*6480*/  FMUL R97, R97, R12.reuse ;  /* 0x0000000c61617220 */ /* 0x080fe20000400000 */
        /* <DEDUP_REMOVED lines=17> */
[----:B------:R-:W-:Y:S01]  /*65a0*/  FMUL R133, R133, R12 ;  /* 0x0000000c85857220 */ /* 0x000fe20000400000 */
        /* <DEDUP_REMOVED lines=33> */
[----:B------:R-:W-:Y:S01]  /*67c0*/  F2FP.BF16.F32.PACK_AB R54, R68, R77 ;  /* 0x0000004d4436723e */ /* 0x000fe200000010ff */
[----:B--23--:R-:W-:Y:S06]  /*67d0*/  @!P0 BRA `(.L_x_29) ;  /* 0x0000000000048947 */ /* 0x00cfec0003800000 */
[----:B------:R-:W-:Y:S01]  /*67e0*/  BPT.TRAP 0x1 ;  /* 0x000000040000795c */ /* 0x000fe20000300000 */
.L_x_29:
[----:B------:R-:W-:Y:S05]  /*67f0*/  @P2 BRA `(.L_x_30) ;  /* 0x0000000000082947 */ /* 0x000fea0003800000 */
[----:B------:R-:W1:Y:S02]  /*6800*/  SYNCS.PHASECHK.TRANS64.TRYWAIT P2, [UR6+0x28400], R9 ;  /* 0x02840009ff0075a7 */ /* 0x000e640008040146 */
[----:B-1----:R-:W-:Y:S05]  /*6810*/  @!P2 BRA `(.L_x_31) ;  /* 0x000000700000a947 */ /* 0x002fea0003800000 */
.L_x_30:
[----:B------:R-:W-:Y:S01]  /*6820*/  UIMAD UR11, UR10, 0x600, UR29 ;  /* 0x000006000a0b78a4 */ /* 0x000fe2000f8e021d */
[----:B------:R-:W-:Y:S01]  /*6830*/  WARPGROUP.ARRIVE ;  /* 0x00000000000079c5 */ /* 0x000fe20000000000 */
[----:B------:R-:W-:Y:S01]  /*6840*/  UMOV UR7, 0x80000020 ;  /* 0x8000002000077882 */ /* 0x000fe20000000000 */
[----:B------:R-:W-:-:S04]  /*6850*/  F2FP.BF16.F32.PACK_AB R55, R87, R136 ;  /* 0x000000885737723e */ /* 0x000fc800000010ff */
[----:B------:R-:W-:Y:S02]  /*6860*/  UMOV UR6, UR11 ;  /* 0x0000000b00067c82 */ /* 0x000fe40008000000 */
        /* <DEDUP_REMOVED lines=39> */
.L_x_32:
[----:B------:R-:W-:-:S04]  /*6ae0*/  ULEA UR6, UR30, UR38, 0x3 ;  /* 0x000000261e067291 */ /* 0x000fc8000f8e183f */
[----:B------:R-:W-:-:S04]  /*6af0*/  UIADD3 UR6, UR6, 0x28428, URZ ;  /* 0x0002842806067890 */ /* 0x000fc8000fffe03f */
[----:B------:R-:W-:-:S09]  /*6b00*/  UPRMT UR6, URZ, 0x654, UR6 ;  /* 0x000006543f067896 */ /* 0x000fd20008000006 */
[----:B------:R-:W-:Y:S01]  /*6b10*/  SYNCS.ARRIVE.TRANS64.RED.A1T0 RZ, [UR6], RZ ;  /* 0x000000ffffff79a7 */ /* 0x000fe20008100406 */
[----:B------:R-:W-:Y:S05]  /*6b20*/  @P1 BRA `(.L_x_33) ;  /* 0x0000000000041947 */ /* 0x000fea0003800000 */
[----:B------:R-:W-:Y:S01]  /*6b30*/  BPT.TRAP 0x1 ;  /* 0x000000040000795c */ /* 0x000fe20000300000 */
.L_x_33:
[----:B------:R-:W-:-:S04]  /*6b40*/  UIADD3 UR30, UR30, 0x1, URZ ;  /* 0x000000011e1e7890 */ /* 0x000fc8000fffe03f */
[----:B------:R-:W-:-:S04]  /*6b50*/  UISETP.NE.AND UP0, UPT, UR30, 0x5, UPT ;  /* 0x000000051e00788c */ /* 0x000fc8000bf05270 */
[----:B------:R-:W-:Y:S01]  /*6b60*/  USEL UR30, UR30, URZ, UP0 ;  /* 0x0000003f1e1e7287 */ /* 0x000fe20008000000 */
[----:B------:R-:W-:Y:S11]  /*6b70*/  @!P0 BRA `(.L_x_34) ;  /* 0x0000000000048947 */ /* 0x000ff60003800000 */
[----:B------:R-:W-:Y:S01]  /*6b80*/  BPT.TRAP 0x1 ;  /* 0x000000040000795c */ /* 0x000fe20000300000 */
.L_x_34:
[----:B------:R-:W-:-:S04]  /*6b90*/  ULEA UR6, UR30, UR38, 0x3 ;  /* 0x000000261e067291 */ /* 0x000fc8000f8e183f */
[----:B------:R-:W-:-:S04]  /*6ba0*/  UIADD3 UR6, UR6, 0x28428, URZ ;  /* 0x0002842806067890 */ /* 0x000fc8000fffe03f */
[----:B------:R-:W-:-:S09]  /*6bb0*/  UPRMT UR6, URZ, 0x654, UR6 ;  /* 0x000006543f067896 */ /* 0x000fd20008000006 */
[----:B------:R-:W-:Y:S01]  /*6bc0*/  SYNCS.ARRIVE.TRANS64.RED.A1T0 RZ, [UR6], RZ ;  /* 0x000000ffffff79a7 */ /* 0x000fe20008100406 */
[----:B------:R-:W-:Y:S05]  /*6bd0*/  @P1 BRA `(.L_x_35) ;  /* 0x0000000000041947 */ /* 0x000fea0003800000 */
[----:B------:R-:W-:Y:S01]  /*6be0*/  BPT.TRAP 0x1 ;  /* 0x000000040000795c */ /* 0x000fe20000300000 */
.L_x_35:
[----:B------:R-:W-:Y:S01]  /*6bf0*/  UIADD3 UR10, UR10, 0x1, URZ ;  /* 0x000000010a0a7890 */ /* 0x000fe2000fffe03f */
[C---:B------:R-:W-:Y:S01]  /*6c00*/  ISETP.GT.AND P2, PT, R7.reuse, 0x2, PT ;  /* 0x000000020700780c */ /* 0x040fe20003f44270 */
[----:B------:R-:W-:Y:S01]  /*6c10*/  UIADD3 UR30, UR30, 0x1, URZ ;  /* 0x000000011e1e7890 */ /* 0x000fe2000fffe03f */
[----:B------:R-:W-:Y:S01]  /*6c20*/  VIADD R7, R7, 0xffffffff ;  /* 0xffffffff07077836 */ /* 0x000fe20000000000 */
[----:B------:R-:W-:Y:S01]  /*6c30*/  UISETP.NE.AND UP1, UPT, UR10, 0x5, UPT ;  /* 0x000000050a00788c */ /* 0x000fe2000bf25270 */
[----:B------:R-:W-:Y:S01]  /*6c40*/  IADD3 R4, R4, 0x80, RZ ;  /* 0x0000008004047810 */ /* 0x000fe20007ffe0ff */
[----:B------:R-:W-:Y:S01]  /*6c50*/  UISETP.NE.AND UP0, UPT, UR30, 0x5, UPT ;  /* 0x000000051e00788c */ /* 0x000fe2000bf05270 */
[----:B-1----:R-:W-:Y:S01]  /*6c60*/  IMAD.MOV.U32 R9, RZ, RZ, R5 ;  /* 0x000000ffff097224 */ /* 0x002fe200078e0005 */
[----:B------:R-:W-:Y:S01]  /*6c70*/  USEL UR6, URZ, 0x1, UP1 ;  /* 0x000000013f067887 */ /* 0x000fe20008800000 */
[----:B------:R-:W-:Y:S01]  /*6c80*/  MOV R11, R6 ;  /* 0x00000006000b7202 */ /* 0x000fe20000000f00 */
[----:B------:R-:W-:-:S02]  /*6c90*/  USEL UR30, UR30, URZ, UP0 ;  /* 0x0000003f1e1e7287 */ /* 0x000fc40008000000 */
[----:B------:R-:W-:Y:S02]  /*6ca0*/  USEL UR53, UR10, URZ, UP1 ;  /* 0x0000003f0a357287 */ /* 0x000fe40008800000 */
[----:B------:R-:W-:Y:S01]  /*6cb0*/  LOP3.LUT R18, R18, UR6, RZ, 0x3c, !PT ;  /* 0x0000000612127c12 */ /* 0x000fe2000f8e3cff */
[----:B------:R-:W-:Y:S09]  /*6cc0*/  @P2 BRA `(.L_x_36) ;  /* 0xffffffd400642947 */ /* 0x000ff2000383ffff */
.L_x_25:
[----:B------:R-:W-:-:S13]  /*6cd0*/  ISETP.GE.AND P2, PT, R7, 0x1, PT ;  /* 0x000000010700780c */ /* 0x000fda0003f46270 */
[----:B------:R-:W-:Y:S05]  /*6ce0*/  @!P2 BRA `(.L_x_37) ;  /* 0x0000003000d8a947 */ /* 0x000fea0003800000 */
[----:B------:R-:W-:Y:S01]  /*6cf0*/  IMAD.MOV.U32 R9, RZ, RZ, R5 ;  /* 0x000000ffff097224 */ /* 0x000fe200078e0005 */
[----:B------:R-:W-:Y:S01]  /*6d00*/  MOV R8, R6 ;  /* 0x0000000600087202 */ /* 0x000fe20000000f00 */
[----:B------:R-:W-:Y:S01]  /*6d10*/  ULDC UR32, c[0x0][0x28c] ;  /* 0x0000a30000207ab9 */ /* 0x000fe20000000800 */
[----:B------:R-:W-:-:S05]  /*6d20*/  ULDC UR31, c[0x0][0x604] ;  /* 0x00018100001f7ab9 */ /* 0x000fca0000000800 */
.L_x_48:
[----:B------:R-:W-:Y:S05]  /*6d30*/  @!P0 BRA `(.L_x_38) ;  /* 0x0000000000048947 */ /* 0x000fea0003800000 */
[----:B------:R-:W-:Y:S01]  /*6d40*/  BPT.TRAP 0x1 ;  /* 0x000000040000795c */ /* 0x000fe20000300000 */
.L_x_38:
[----:B------:R-:W-:Y:S01]  /*6d50*/  ULEA UR6, UR53, UR38, 0x3 ;  /* 0x0000002635067291 */ /* 0x000fe2000f8e183f */
[----:B------:R-:W-:-:S08]  /*6d60*/  SHF.L.U32 R5, R18, 0x1f, RZ ;  /* 0x0000001f12057819 */ /* 0x000fd000000006ff */
[----:B------:R-:W1:Y:S02]  /*6d70*/  SYNCS.PHASECHK.TRANS64.TRYWAIT P2, [UR6+0x28400], R5 ;  /* 0x02840005ff0075a7 */ /* 0x000e640008040146 */
[----:B-1----:R-:W-:Y:S05]  /*6d80*/  @!P2 BRA `(.L_x_39) ;  /* 0x0000006800bca947 */ /* 0x002fea0003800000 */
.L_x_128:
        /* <DEDUP_REMOVED lines=37> */
.L_x_40:
[C---:B-1----:R-:W-:Y:S01]  /*6fe0*/  VIADD R5, R4.reuse, 0x1 ;  /* 0x0000000104057836 */ /* 0x042fe20000000000 */
[C---:B------:R-:W-:Y:S01]  /*6ff0*/  IADD3 R6, R4.reuse, 0x8, RZ ;  /* 0x0000000804067810 */ /* 0x040fe20007ffe0ff */
[C---:B------:R-:W-:Y:S01]  /*7000*/  VIADD R10, R4.reuse, 0x9 ;  /* 0x00000009040a7836 */ /* 0x040fe20000000000 */
[C---:B------:R-:W-:Y:S01]  /*7010*/  ISETP.GE.AND P4, PT, R4.reuse, UR32, PT ;  /* 0x0000002004007c0c */ /* 0x040fe2000bf86270 */
[C---:B------:R-:W-:Y:S01]  /*7020*/  VIADD R23, R4.reuse, 0x59 ;  /* 0x0000005904177836 */ /* 0x040fe20000000000 */
[----:B------:R-:W-:Y:S01]  /*7030*/  ISETP.GE.AND P3, PT, R5, UR32, PT ;  /* 0x0000002005007c0c */ /* 0x000fe2000bf66270 */
[----:B------:R-:W-:Y:S01]  /*7040*/  VIADD R12, R4, 0x71 ;  /* 0x00000071040c7836 */ /* 0x000fe20000000000 */
[----:B------:R-:W-:Y:S01]  /*7050*/  ISETP.GE.AND P2, PT, R6, UR32, PT ;  /* 0x0000002006007c0c */ /* 0x000fe2000bf46270 */
[C---:B------:R-:W-:Y:S01]  /*7060*/  VIADD R6, R4.reuse, 0x11 ;  /* 0x0000001104067836 */ /* 0x040fe20000000000 */
[C---:B------:R-:W-:Y:S01]  /*7070*/  IADD3 R5, R4.reuse, 0x10, RZ ;  /* 0x0000001004057810 */ /* 0x040fe20007ffe0ff */
[----:B------:R-:W-:Y:S01]  /*7080*/  VIADD R137, R4, 0x79 ;  /* 0x0000007904897836 */ /* 0x000fe20000000000 */
[----:B------:R-:W-:Y:S01]  /*7090*/  FSEL R24, R24, -INF , !P4 ;  /* 0xff80000018187808 */ /* 0x000fe20006000000 */
[----:B------:R-:W-:Y:S01]  /*70a0*/  ULEA UR6, UR10, UR38, 0x3 ;  /* 0x000000260a067291 */ /* 0x000fe2000f8e183f */
[----:B------:R-:W-:-:S02]  /*70b0*/  ISETP.GE.AND P6, PT, R5, UR32, PT ;  /* 0x0000002005007c0c */ /* 0x000fc4000bfc6270 */
[----:B------:R-:W-:Y:S02]  /*70c0*/  FSEL R5, R26, -INF , !P4 ;  /* 0xff8000001a057808 */ /* 0x000fe40006000000 */
[----:B------:R-:W-:Y:S02]  /*70d0*/  ISETP.GE.AND P4, PT, R6, UR32, PT ;  /* 0x0000002006007c0c */ /* 0x000fe4000bf86270 */
[----:B------:R-:W-:Y:S02]  /*70e0*/  IADD3 R6, R4, 0x18, RZ ;  /* 0x0000001804067810 */ /* 0x000fe40007ffe0ff */
[----:B------:R-:W-:Y:S02]  /*70f0*/  FSEL R25, R25, -INF , !P3 ;  /* 0xff80000019197808 */ /* 0x000fe40005800000 */
[----:B------:R-:W-:Y:S02]  /*7100*/  FSEL R27, R27, -INF , !P3 ;  /* 0xff8000001b1b7808 */ /* 0x000fe40005800000 */
[----:B------:R-:W-:Y:S01]  /*7110*/  ISETP.GE.AND P5, PT, R10, UR32, PT ;  /* 0x000000200a007c0c */ /* 0x000fe2000bfa6270 */
[----:B------:R-:W-:Y:S01]  /*7120*/  VIADD R10, R4, 0x19 ;  /* 0x00000019040a7836 */ /* 0x000fe20000000000 */
[----:B------:R-:W-:-:S02]  /*7130*/  ISETP.GE.AND P3, PT, R6, UR32, PT ;  /* 0x0000002006007c0c */ /* 0x000fc4000bf66270 */
[----:B------:R-:W-:Y:S02]  /*7140*/  IADD3 R6, R4, 0x20, RZ ;  /* 0x0000002004067810 */ /* 0x000fe40007ffe0ff */
[----:B------:R-:W-:Y:S02]  /*7150*/  FSEL R29, R29, -INF , !P5 ;  /* 0xff8000001d1d7808 */ /* 0x000fe40006800000 */
[----:B------:R-:W-:Y:S02]  /*7160*/  FSEL R31, R31, -INF , !P5 ;  /* 0xff8000001f1f7808 */ /* 0x000fe40006800000 */
[----:B------:R-:W-:Y:S02]  /*7170*/  ISETP.GE.AND P5, PT, R6, UR32, PT ;  /* 0x0000002006007c0c */ /* 0x000fe4000bfa6270 */
[----:B------:R-:W-:Y:S02]  /*7180*/  FMNMX R6, R5, R8, !PT ;  /* 0x0000000805067209 */ /* 0x000fe40007800000 */
[----:B------:R-:W-:-:S02]  /*7190*/  FSEL R28, R28, -INF , !P2 ;  /* 0xff8000001c1c7808 */ /* 0x000fc40005000000 */
[----:B------:R-:W-:Y:S02]  /*71a0*/  FSEL R30, R30, -INF , !P2 ;  /* 0xff8000001e1e7808 */ /* 0x000fe40005000000 */
[----:B------:R-:W-:Y:S01]  /*71b0*/  ISETP.GE.AND P2, PT, R10, UR32, PT ;  /* 0x000000200a007c0c */ /* 0x000fe2000bf46270 */
[----:B------:R-:W-:Y:S01]  /*71c0*/  VIADD R10, R4, 0x21 ;  /* 0x00000021040a7836 */ /* 0x000fe20000000000 */
[----:B------:R-:W-:Y:S02]  /*71d0*/  FMNMX R11, R27, R6, !PT ;  /* 0x000000061b0b7209 */ /* 0x000fe40007800000 */
[----:B------:R-:W-:Y:S02]  /*71e0*/  FSEL R32, R32, -INF , !P6 ;  /* 0xff80000020207808 */ /* 0x000fe40007000000 */
[----:B------:R-:W-:Y:S02]  /*71f0*/  FSEL R34, R34, -INF , !P6 ;  /* 0xff80000022227808 */ /* 0x000fe40007000000 */
[----:B------:R-:W-:-:S02]  /*7200*/  FMNMX R6, R30, R11, !PT ;  /* 0x0000000b1e067209 */ /* 0x000fc40007800000 */
[----:B------:R-:W-:Y:S02]  /*7210*/  ISETP.GE.AND P6, PT, R10, UR32, PT ;  /* 0x000000200a007c0c */ /* 0x000fe4000bfc6270 */
[----:B------:R-:W-:Y:S02]  /*7220*/  IADD3 R10, R4, 0x28, RZ ;  /* 0x00000028040a7810 */ /* 0x000fe40007ffe0ff */
[----:B------:R-:W-:Y:S02]  /*7230*/  FMNMX R11, R31, R6, !PT ;  /* 0x000000061f0b7209 */ /* 0x000fe40007800000 */
[----:B------:R-:W-:Y:S02]  /*7240*/  FSEL R33, R33, -INF , !P4 ;  /* 0xff80000021217808 */ /* 0x000fe40006000000 */
[----:B------:R-:W-:Y:S02]  /*7250*/  FSEL R35, R35, -INF , !P4 ;  /* 0xff80000023237808 */ /* 0x000fe40006000000 */
[----:B------:R-:W-:Y:S01]  /*7260*/  ISETP.GE.AND P4, PT, R10, UR32, PT ;  /* 0x000000200a007c0c */ /* 0x000fe2000bf86270 */
[----:B------:R-:W-:Y:S01]  /*7270*/  VIADD R10, R4, 0x29 ;  /* 0x00000029040a7836 */ /* 0x000fe20000000000 */
[----:B------:R-:W-:-:S02]  /*7280*/  FMNMX R6, R34, R11, !PT ;  /* 0x0000000b22067209 */ /* 0x000fc40007800000 */
[----:B------:R-:W-:Y:S02]  /*7290*/  FSEL R36, R36, -INF , !P3 ;  /* 0xff80000024247808 */ /* 0x000fe40005800000 */
[----:B------:R-:W-:Y:S02]  /*72a0*/  FSEL R38, R38, -INF , !P3 ;  /* 0xff80000026267808 */ /* 0x000fe40005800000 */
[----:B------:R-:W-:Y:S02]  /*72b0*/  ISETP.GE.AND P3, PT, R10, UR32, PT ;  /* 0x000000200a007c0c */ /* 0x000fe4000bf66270 */
[----:B------:R-:W-:Y:S02]  /*72c0*/  FMNMX R11, R35, R6, !PT ;  /* 0x00000006230b7209 */ /* 0x000fe40007800000 */
[----:B------:R-:W-:Y:S02]  /*72d0*/  IADD3 R10, R4, 0x30, RZ ;  /* 0x00000030040a7810 */ /* 0x000fe40007ffe0ff */
[----:B------:R-:W-:-:S02]  /*72e0*/  FSEL R37, R37, -INF , !P2 ;  /* 0xff80000025257808 */ /* 0x000fc40005000000 */
[----:B------:R-:W-:Y:S02]  /*72f0*/  FSEL R39, R39, -INF , !P2 ;  /* 0xff80000027277808 */ /* 0x000fe40005000000 */
[----:B------:R-:W-:Y:S02]  /*7300*/  FMNMX R6, R38, R11, !PT ;  /* 0x0000000b26067209 */ /* 0x000fe40007800000 */
[----:B------:R-:W-:Y:S01]  /*7310*/  ISETP.GE.AND P2, PT, R10, UR32, PT ;  /* 0x000000200a007c0c */ /* 0x000fe2000bf46270 */
[----:B------:R-:W-:Y:S01]  /*7320*/  VIADD R10, R4, 0x31 ;  /* 0x00000031040a7836 */ /* 0x000fe20000000000 */
[----:B------:R-:W-:Y:S02]  /*7330*/  FSEL R42, R42, -INF , !P5 ;  /* 0xff8000002a2a7808 */ /* 0x000fe40006800000 */
[----:B------:R-:W-:Y:S02]  /*7340*/  FMNMX R11, R39, R6, !PT ;  /* 0x00000006270b7209 */ /* 0x000fe40007800000 */
[----:B------:R-:W-:-:S02]  /*7350*/  FSEL R40, R40, -INF , !P5 ;  /* 0xff80000028287808 */ /* 0x000fc40006800000 */
[----:B------:R-:W-:Y:S02]  /*7360*/  ISETP.GE.AND P5, PT, R10, UR32, PT ;  /* 0x000000200a007c0c */ /* 0x000fe4000bfa6270 */
[----:B------:R-:W-:Y:S02]  /*7370*/  IADD3 R10, R4, 0x38, RZ ;  /* 0x00000038040a7810 */ /* 0x000fe40007ffe0ff */
[----:B------:R-:W-:Y:S02]  /*7380*/  FSEL R43, R43, -INF , !P6 ;  /* 0xff8000002b2b7808 */ /* 0x000fe40007000000 */
[----:B------:R-:W-:Y:S02]  /*7390*/  FMNMX R6, R42, R11, !PT ;  /* 0x0000000b2a067209 */ /* 0x000fe40007800000 */
[----:B------:R-:W-:Y:S02]  /*73a0*/  FSEL R41, R41, -INF , !P6 ;  /* 0xff80000029297808 */ /* 0x000fe40007000000 */
[----:B------:R-:W-:Y:S01]  /*73b0*/  ISETP.GE.AND P6, PT, R10, UR32, PT ;  /* 0x000000200a007c0c */ /* 0x000fe2000bfc6270 */
[----:B------:R-:W-:Y:S01]  /*73c0*/  VIADD R10, R4, 0x39 ;  /* 0x00000039040a7836 */ /* 0x000fe20000000000 */
[----:B------:R-:W-:-:S02]  /*73d0*/  FSEL R46, R46, -INF , !P4 ;  /* 0xff8000002e2e7808 */ /* 0x000fc40006000000 */
[----:B------:R-:W-:Y:S02]  /*73e0*/  FMNMX R11, R43, R6, !PT ;  /* 0x000000062b0b7209 */ /* 0x000fe40007800000 */
[----:B------:R-:W-:Y:S02]  /*73f0*/  FSEL R47, R47, -INF , !P3 ;  /* 0xff8000002f2f7808 */ /* 0x000fe40005800000 */
[----:B------:R-:W-:Y:S02]  /*7400*/  FMNMX R6, R46, R11, !PT ;  /* 0x0000000b2e067209 */ /* 0x000fe40007800000 */
[----:B------:R-:W-:Y:S02]  /*7410*/  FSEL R44, R44, -INF , !P4 ;  /* 0xff8000002c2c7808 */ /* 0x000fe40006000000 */
[----:B------:R-:W-:Y:S02]  /*7420*/  ISETP.GE.AND P4, PT, R10, UR32, PT ;  /* 0x000000200a007c0c */ /* 0x000fe4000bf86270 */
[----:B------:R-:W-:-:S02]  /*7430*/  IADD3 R10, R4, 0x40, RZ ;  /* 0x00000040040a7810 */ /* 0x000fc40007ffe0ff */
[----:B------:R-:W-:Y:S02]  /*7440*/  FSEL R50, R50, -INF , !P2 ;  /* 0xff80000032327808 */ /* 0x000fe40005000000 */
[----:B------:R-:W-:Y:S02]  /*7450*/  FMNMX R11, R47, R6, !PT ;  /* 0x000000062f0b7209 */ /* 0x000fe40007800000 */
[----:B------:R-:W-:Y:S02]  /*7460*/  FSEL R45, R45, -INF , !P3 ;  /* 0xff8000002d2d7808 */ /* 0x000fe40005800000 */
[----:B------:R-:W-:Y:S01]  /*7470*/  ISETP.GE.AND P3, PT, R10, UR32, PT ;  /* 0x000000200a007c0c */ /* 0x000fe2000bf66270 */
[----:B------:R-:W-:Y:S01]  /*7480*/  VIADD R10, R4, 0x41 ;  /* 0x00000041040a7836 */ /* 0x000fe20000000000 */
[----:B------:R-:W-:Y:S02]  /*7490*/  FSEL R51, R51, -INF , !P5 ;  /* 0xff80000033337808 */ /* 0x000fe40006800000 */
[----:B------:R-:W-:-:S02]  /*74a0*/  FMNMX R6, R50, R11, !PT ;  /* 0x0000000b32067209 */ /* 0x000fc40007800000 */
[----:B------:R-:W-:Y:S02]  /*74b0*/  FSEL R48, R48, -INF , !P2 ;  /* 0xff80000030307808 */ /* 0x000fe40005000000 */
[----:B------:R-:W-:Y:S02]  /*74c0*/  FSEL R54, R54, -INF , !P6 ;  /* 0xff80000036367808 */ /* 0x000fe40007000000 */
[----:B------:R-:W-:Y:S02]  /*74d0*/  FMNMX R11, R51, R6, !PT ;  /* 0x00000006330b7209 */ /* 0x000fe40007800000 */
[----:B------:R-:W-:Y:S02]  /*74e0*/  ISETP.GE.AND P2, PT, R10, UR32, PT ;  /* 0x000000200a007c0c */ /* 0x000fe4000bf46270 */
[----:B------:R-:W-:Y:S02]  /*74f0*/  IADD3 R10, R4, 0x48, RZ ;  /* 0x00000048040a7810 */ /* 0x000fe40007ffe0ff */
[----:B------:R-:W-:-:S02]  /*7500*/  FSEL R55, R55, -INF , !P4 ;  /* 0xff80000037377808 */ /* 0x000fc40006000000 */
[----:B------:R-:W-:Y:S02]  /*7510*/  FMNMX R6, R54, R11, !PT ;  /* 0x0000000b36067209 */ /* 0x000fe40007800000 */
[----:B------:R-:W-:Y:S02]  /*7520*/  FSEL R49, R49, -INF , !P5 ;  /* 0xff80000031317808 */ /* 0x000fe40006800000 */
[----:B------:R-:W-:Y:S01]  /*7530*/  ISETP.GE.AND P5, PT, R10, UR32, PT ;  /* 0x000000200a007c0c */ /* 0x000fe2000bfa6270 */
[----:B------:R-:W-:Y:S01]  /*7540*/  VIADD R10, R4, 0x49 ;  /* 0x00000049040a7836 */ /* 0x000fe20000000000 */
[----:B------:R-:W-:Y:S02]  /*7550*/  FSEL R58, R58, -INF , !P3 ;  /* 0xff8000003a3a7808 */ /* 0x000fe40005800000 */
[----:B------:R-:W-:Y:S02]  /*7560*/  FMNMX R11, R55, R6, !PT ;  /* 0x00000006370b7209 */ /* 0x000fe40007800000 */
[----:B------:R-:W-:-:S02]  /*7570*/  FSEL R52, R52, -INF , !P6 ;  /* 0xff80000034347808 */ /* 0x000fc40007000000 */
[----:B------:R-:W-:Y:S02]  /*7580*/  ISETP.GE.AND P6, PT, R10, UR32, PT ;  /* 0x000000200a007c0c */ /* 0x000fe4000bfc6270 */
[----:B------:R-:W-:Y:S02]  /*7590*/  FSEL R59, R59, -INF , !P2 ;  /* 0xff8000003b3b7808 */ /* 0x000fe40005000000 */
[----:B------:R-:W-:Y:S02]  /*75a0*/  FMNMX R6, R58, R11, !PT ;  /* 0x0000000b3a067209 */ /* 0x000fe40007800000 */
[----:B------:R-:W-:Y:S02]  /*75b0*/  IADD3 R10, R4, 0x50, RZ ;  /* 0x00000050040a7810 */ /* 0x000fe40007ffe0ff */
[----:B------:R-:W-:Y:S02]  /*75c0*/  FSEL R53, R53, -INF , !P4 ;  /* 0xff80000035357808 */ /* 0x000fe40006000000 */
[----:B------:R-:W-:-:S02]  /*75d0*/  FSEL R62, R62, -INF , !P5 ;  /* 0xff8000003e3e7808 */ /* 0x000fc40006800000 */
[----:B------:R-:W-:Y:S02]  /*75e0*/  FMNMX R11, R59, R6, !PT ;  /* 0x000000063b0b7209 */ /* 0x000fe40007800000 */
[----:B------:R-:W-:Y:S01]  /*75f0*/  ISETP.GE.AND P4, PT, R10, UR32, PT ;  /* 0x000000200a007c0c */ /* 0x000fe2000bf86270 */
[----:B------:R-:W-:Y:S01]  /*7600*/  VIADD R10, R4, 0x51 ;  /* 0x00000051040a7836 */ /* 0x000fe20000000000 */
[----:B------:R-:W-:Y:S02]  /*7610*/  FSEL R63, R63, -INF , !P6 ;  /* 0xff8000003f3f7808 */ /* 0x000fe40007000000 */
[----:B------:R-:W-:Y:S02]  /*7620*/  FMNMX R6, R62, R11, !PT ;  /* 0x0000000b3e067209 */ /* 0x000fe40007800000 */
[----:B------:R-:W-:Y:S02]  /*7630*/  FSEL R56, R56, -INF , !P3 ;  /* 0xff80000038387808 */ /* 0x000fe40005800000 */
[----:B------:R-:W-:-:S02]  /*7640*/  ISETP.GE.AND P3, PT, R10, UR32, PT ;  /* 0x000000200a007c0c */ /* 0x000fc4000bf66270 */
        /* <DEDUP_REMOVED lines=8> */
[----:B------:R-:W-:Y:S02]  /*76d0*/  P2R R13, PR, RZ, 0x2 ;  /* 0x00000002ff0d7803 */ /* 0x000fe40000000000 */
[----:B------:R-:W-:Y:S02]  /*76e0*/  IADD3 R26, R4, 0x60, RZ ;  /* 0x00000060041a7810 */ /* 0x000fe40007ffe0ff */
[----:B------:R-:W-:Y:S02]  /*76f0*/  ISETP.GE.AND P1, PT, R23, UR32, PT ;  /* 0x0000002017007c0c */ /* 0x000fe4000bf26270 */
[----:B------:R-:W-:Y:S02]  /*7700*/  FSEL R70, R70, -INF , !P2 ;  /* 0xff80000046467808 */ /* 0x000fe40005000000 */
[----:B------:R-:W-:-:S02]  /*7710*/  FMNMX R11, R67, R6, !PT ;  /* 0x00000006430b7209 */ /* 0x000fc40007800000 */
[----:B------:R-:W-:Y:S02]  /*7720*/  P2R R14, PR, RZ, 0x1 ;  /* 0x00000001ff0e7803 */ /* 0x000fe40000000000 */
[----:B------:R-:W-:Y:S02]  /*7730*/  FSEL R60, R60, -INF , !P5 ;  /* 0xff8000003c3c7808 */ /* 0x000fe40006800000 */
[----:B------:R-:W-:Y:S02]  /*7740*/  ISETP.GE.AND P5, PT, R26, UR32, PT ;  /* 0x000000201a007c0c */ /* 0x000fe4000bfa6270 */
[----:B------:R-:W-:Y:S02]  /*7750*/  ISETP.GE.AND P0, PT, R10, UR32, PT ;  /* 0x000000200a007c0c */ /* 0x000fe4000bf06270 */
[----:B------:R-:W-:Y:S02]  /*7760*/  FSEL R71, R71, -INF , !P1 ;  /* 0xff80000047477808 */ /* 0x000fe40004800000 */
[----:B------:R-:W-:-:S02]  /*7770*/  FMNMX R6, R70, R11, !PT ;  /* 0x0000000b46067209 */ /* 0x000fc40007800000 */
[----:B------:R-:W-:Y:S02]  /*7780*/  IADD3 R10, R4, 0x68, RZ ;  /* 0x00000068040a7810 */ /* 0x000fe40007ffe0ff */
[----:B------:R-:W-:Y:S02]  /*7790*/  FSEL R74, R74, -INF , !P5 ;  /* 0xff8000004a4a7808 */ /* 0x000fe40006800000 */
[----:B------:R-:W-:Y:S02]  /*77a0*/  FMNMX R11, R71, R6, !PT ;  /* 0x00000006470b7209 */ /* 0x000fe40007800000 */
[----:B------:R-:W-:Y:S01]  /*77b0*/  ISETP.GE.AND P1, PT, R10, UR32, PT ;  /* 0x000000200a007c0c */ /* 0x000fe2000bf26270 */
[----:B------:R-:W-:Y:S01]  /*77c0*/  VIADD R10, R4, 0x69 ;  /* 0x00000069040a7836 */ /* 0x000fe20000000000 */
[----:B------:R-:W-:Y:S02]  /*77d0*/  FSEL R75, R75, -INF , !P0 ;  /* 0xff8000004b4b7808 */ /* 0x000fe40004000000 */
[----:B------:R-:W-:-:S02]  /*77e0*/  FMNMX R6, R74, R11, !PT ;  /* 0x0000000b4a067209 */ /* 0x000fc40007800000 */
[----:B------:R-:W-:Y:S02]  /*77f0*/  FSEL R68, R68, -INF , !P2 ;  /* 0xff80000044447808 */ /* 0x000fe40005000000 */
[----:B------:R-:W-:Y:S02]  /*7800*/  ISETP.GE.AND P2, PT, R10, UR32, PT ;  /* 0x000000200a007c0c */ /* 0x000fe4000bf46270 */
[----:B------:R-:W-:Y:S02]  /*7810*/  IADD3 R10, R4, 0x70, RZ ;  /* 0x00000070040a7810 */ /* 0x000fe40007ffe0ff */
[----:B------:R-:W-:Y:S02]  /*7820*/  FSEL R78, R78, -INF , !P1 ;  /* 0xff8000004e4e7808 */ /* 0x000fe40004800000 */
[----:B------:R-:W-:Y:S02]  /*7830*/  FMNMX R11, R75, R6, !PT ;  /* 0x000000064b0b7209 */ /* 0x000fe40007800000 */
[----:B------:R-:W-:-:S02]  /*7840*/  FSEL R65, R65, -INF , !P3 ;  /* 0xff80000041417808 */ /* 0x000fc40005800000 */
[----:B------:R-:W-:Y:S02]  /*7850*/  FSEL R79, R79, -INF , !P2 ;  /* 0xff8000004f4f7808 */ /* 0x000fe40005000000 */
[----:B------:R-:W-:Y:S02]  /*7860*/  FMNMX R6, R78, R11, !PT ;  /* 0x0000000b4e067209 */ /* 0x000fe40007800000 */
[----:B------:R-:W-:Y:S02]  /*7870*/  ISETP.GE.AND P3, PT, R10, UR32, PT ;  /* 0x000000200a007c0c */ /* 0x000fe4000bf66270 */
[----:B------:R-:W-:Y:S02]  /*7880*/  FSEL R64, R64, -INF , !P4 ;  /* 0xff80000040407808 */ /* 0x000fe40006000000 */
[----:B------:R-:W-:Y:S02]  /*7890*/  IADD3 R136, R4, 0x78, RZ ;  /* 0x0000007804887810 */ /* 0x000fe40007ffe0ff */
[----:B------:R-:W-:-:S02]  /*78a0*/  FSEL R82, R82, -INF , !P3 ;  /* 0xff80000052527808 */ /* 0x000fc40005800000 */
[----:B------:R-:W-:Y:S02]  /*78b0*/  FMNMX R11, R79, R6, !PT ;  /* 0x000000064f0b7209 */ /* 0x000fe40007800000 */
[----:B------:R-:W-:Y:S02]  /*78c0*/  ISETP.GE.AND P4, PT, R12, UR32, PT ;  /* 0x000000200c007c0c */ /* 0x000fe4000bf86270 */
[----:B------:R-:W-:Y:S02]  /*78d0*/  FMNMX R6, R82, R11, !PT ;  /* 0x0000000b52067209 */ /* 0x000fe40007800000 */
[----:B------:R-:W-:Y:S02]  /*78e0*/  FSEL R83, R83, -INF , !P4 ;  /* 0xff80000053537808 */ /* 0x000fe40006000000 */
[----:B------:R-:W-:Y:S02]  /*78f0*/  ISETP.GE.AND P5, PT, R136, UR32, PT ;  /* 0x0000002088007c0c */ /* 0x000fe4000bfa6270 */
[----:B------:R-:W-:-:S02]  /*7900*/  FSEL R61, R61, -INF , !P6 ;  /* 0xff8000003d3d7808 */ /* 0x000fc40007000000 */
[----:B------:R-:W-:Y:S02]  /*7910*/  FSEL R86, R86, -INF , !P5 ;  /* 0xff80000056567808 */ /* 0x000fe40006800000 */
[----:B------:R-:W-:Y:S02]  /*7920*/  FMNMX R11, R83, R6, !PT ;  /* 0x00000006530b7209 */ /* 0x000fe40007800000 */
[----:B------:R-:W-:Y:S02]  /*7930*/  ISETP.GE.AND P6, PT, R137, UR32, PT ;  /* 0x0000002089007c0c */ /* 0x000fe4000bfc6270 */
[----:B------:R-:W-:Y:S02]  /*7940*/  FMNMX R6, R86, R11, !PT ;  /* 0x0000000b56067209 */ /* 0x000fe40007800000 */
[----:B------:R-:W-:Y:S02]  /*7950*/  FSEL R87, R87, -INF , !P6 ;  /* 0xff80000057577808 */ /* 0x000fe40007000000 */
[----:B------:R-:W-:-:S02]  /*7960*/  P2R R15, PR, RZ, 0x4 ;  /* 0x00000004ff0f7803 */ /* 0x000fc40000000000 */
[----:B------:R-:W-:Y:S02]  /*7970*/  FMNMX R10, R87, R6, !PT ;  /* 0x00000006570a7209 */ /* 0x000fe40007800000 */
[----:B------:R-:W-:Y:S02]  /*7980*/  P2R R21, PR, RZ, 0x1 ;  /* 0x00000001ff157803 */ /* 0x000fe40000000000 */
[----:B------:R-:W-:Y:S01]  /*7990*/  ISETP.GE.AND P0, PT, R26, UR32, PT ;  /* 0x000000201a007c0c */ /* 0x000fe2000bf06270 */
[----:B------:R-:W1:Y:S01]  /*79a0*/  SHFL.BFLY PT, R11, R10, 0x1, 0x1f ;  /* 0x0c201f000a0b7f89 */ /* 0x000e6200000e0000 */
[----:B------:R-:W-:Y:S02]  /*79b0*/  P2R R20, PR, RZ, 0x2 ;  /* 0x00000002ff147803 */ /* 0x000fe40000000000 */
[----:B------:R-:W-:Y:S02]  /*79c0*/  FSEL R72, R72, -INF , !P0 ;  /* 0xff80000048487808 */ /* 0x000fe40004000000 */
[----:B------:R-:W-:-:S02]  /*79d0*/  ISETP.NE.AND P0, PT, R21, RZ, PT ;  /* 0x000000ff1500720c */ /* 0x000fc40003f05270 */
[----:B------:R-:W-:Y:S02]  /*79e0*/  ISETP.GE.AND P1, PT, R23, UR32, PT ;  /* 0x0000002017007c0c */ /* 0x000fe4000bf26270 */
[----:B------:R-:W-:Y:S02]  /*79f0*/  FSEL R73, R73, -INF , !P0 ;  /* 0xff80000049497808 */ /* 0x000fe40004000000 */
[----:B------:R-:W-:Y:S02]  /*7a00*/  ISETP.NE.AND P0, PT, R14, RZ, PT ;  /* 0x000000ff0e00720c */ /* 0x000fe40003f05270 */
[----:B------:R-:W-:Y:S02]  /*7a10*/  FSEL R69, R69, -INF , !P1 ;  /* 0xff80000045457808 */ /* 0x000fe40004800000 */
[----:B------:R-:W-:Y:S02]  /*7a20*/  ISETP.NE.AND P1, PT, R20, RZ, PT ;  /* 0x000000ff1400720c */ /* 0x000fe40003f25270 */
[----:B------:R-:W-:-:S02]  /*7a30*/  FSEL R80, R80, -INF , !P3 ;  /* 0xff80000050507808 */ /* 0x000fc40005800000 */
[----:B------:R-:W-:Y:S02]  /*7a40*/  FSEL R76, R76, -INF , !P1 ;  /* 0xff8000004c4c7808 */ /* 0x000fe40004800000 */
[----:B------:R-:W-:Y:S02]  /*7a50*/  ISETP.NE.AND P1, PT, R13, RZ, PT ;  /* 0x000000ff0d00720c */ /* 0x000fe40003f25270 */
[----:B------:R-:W-:Y:S02]  /*7a60*/  FSEL R81, R81, -INF , !P4 ;  /* 0xff80000051517808 */ /* 0x000fe40006000000 */
[----:B-1----:R-:W-:Y:S02]  /*7a70*/  FMNMX R12, R10, R11, !PT ;  /* 0x0000000b0a0c7209 */ /* 0x002fe40007800000 */
[----:B------:R-:W-:Y:S02]  /*7a80*/  FMNMX R10, R24, R9, !PT ;  /* 0x00000009180a7209 */ /* 0x000fe40007800000 */
[----:B------:R-:W-:Y:S01]  /*7a90*/  FSEL R84, R84, -INF , !P5 ;  /* 0xff80000054547808 */ /* 0x000fe20006800000 */
[----:B------:R-:W1:Y:S01]  /*7aa0*/  SHFL.BFLY PT, R11, R12, 0x2, 0x1f ;  /* 0x0c401f000c0b7f89 */ /* 0x000e6200000e0000 */
[----:B------:R-:W-:-:S02]  /*7ab0*/  FSEL R85, R85, -INF , !P6 ;  /* 0xff80000055557808 */ /* 0x000fc40007000000 */
[----:B-1----:R-:W-:-:S04]  /*7ac0*/  FMNMX R6, R12, R11, !PT ;  /* 0x0000000b0c067209 */ /* 0x002fc80007800000 */
[----:B------:R-:W-:-:S04]  /*7ad0*/  FSETP.NEU.AND P2, PT, R6, -INF , PT ;  /* 0xff8000000600780b */ /* 0x000fc80003f4d000 */
[----:B------:R-:W-:Y:S02]  /*7ae0*/  FSEL R11, R6, RZ, P2 ;  /* 0x000000ff060b7208 */ /* 0x000fe40001000000 */
[----:B------:R-:W-:-:S03]  /*7af0*/  ISETP.NE.AND P2, PT, R15, RZ, PT ;  /* 0x000000ff0f00720c */ /* 0x000fc60003f45270 */
[----:B------:R-:W-:Y:S01]  /*7b00*/  FMUL R136, R11, UR31 ;  /* 0x0000001f0b887c20 */ /* 0x000fe20008400000 */
[----:B------:R-:W-:-:S03]  /*7b10*/  FSEL R77, R77, -INF , !P2 ;  /* 0xff8000004d4d7808 */ /* 0x000fc60005000000 */
[--C-:B------:R-:W-:Y:S01]  /*7b20*/  FFMA R14, R5, UR31, -R136.reuse ;  /* 0x0000001f050e7c23 */ /* 0x100fe20008000888 */
[----:B------:R-:W-:Y:S01]  /*7b30*/  FMNMX R5, R25, R10, !PT ;  /* 0x0000000a19057209 */ /* 0x000fe20007800000 */
[--C-:B------:R-:W-:Y:S01]  /*7b40*/  FFMA R13, R27, UR31, -R136.reuse ;  /* 0x0000001f1b0d7c23 */ /* 0x100fe20008000888 */
[--C-:B------:R-:W-:Y:S01]  /*7b50*/  FFMA R27, R30, UR31, -R136.reuse ;  /* 0x0000001f1e1b7c23 */ /* 0x100fe20008000888 */
        /* <DEDUP_REMOVED lines=18> */
[----:B------:R-:W1:Y:S01]  /*7c80*/  MUFU.EX2 R10, R14 ;  /* 0x0000000e000a7308 */ /* 0x000e620000000800 */
[----:B------:R-:W-:Y:S01]  /*7c90*/  @!P3 FMUL R13, R13, 0.5 ;  /* 0x3f0000000d0db820 */ /* 0x000fe20000400000 */
[----:B------:R-:W-:Y:S01]  /*7ca0*/  FMNMX R12, R36, R5, !PT ;  /* 0x00000005240c7209 */ /* 0x000fe20007800000 */
[--C-:B------:R-:W-:Y:S01]  /*7cb0*/  FFMA R46, R55, UR31, -R136.reuse ;  /* 0x0000001f372e7c23 */ /* 0x100fe20008000888 */
[----:B------:R-:W-:Y:S01]  /*7cc0*/  @!P4 FMUL R27, R27, 0.5 ;  /* 0x3f0000001b1bc820 */ /* 0x000fe20000400000 */
[--C-:B------:R-:W-:Y:S01]  /*7cd0*/  FFMA R42, R51, UR31, -R136.reuse ;  /* 0x0000001f332a7c23 */ /* 0x100fe20008000888 */
[----:B------:R-:W-:Y:S01]  /*7ce0*/  FMNMX R5, R37, R12, !PT ;  /* 0x0000000c25057209 */ /* 0x000fe20007800000 */
[--C-:B------:R-:W-:Y:S01]  /*7cf0*/  FFMA R50, R59, UR31, -R136.reuse ;  /* 0x0000001f3b327c23 */ /* 0x100fe20008000888 */
[----:B------:R-:W2:Y:S01]  /*7d00*/  MUFU.EX2 R13, R13 ;  /* 0x0000000d000d7308 */ /* 0x000ea20000000800 */
[----:B------:R-:W-:Y:S01]  /*7d10*/  @!P5 FMUL R31, R31, 0.5 ;  /* 0x3f0000001f1fd820 */ /* 0x000fe20000400000 */
[----:B------:R-:W-:Y:S01]  /*7d20*/  FMNMX R12, R40, R5, !PT ;  /* 0x00000005280c7209 */ /* 0x000fe20007800000 */
[--C-:B------:R-:W-:Y:S01]  /*7d30*/  FFMA R51, R63, UR31, -R136.reuse ;  /* 0x0000001f3f337c23 */ /* 0x100fe20008000888 */
[----:B------:R-:W-:Y:S01]  /*7d40*/  @!P6 FMUL R34, R34, 0.5 ;  /* 0x3f0000002222e820 */ /* 0x000fe20000400000 */
[--C-:B------:R-:W-:Y:S01]  /*7d50*/  FFMA R59, R75, UR31, -R136.reuse ;  /* 0x0000001f4b3b7c23 */ /* 0x100fe20008000888 */
[----:B------:R-:W-:Y:S01]  /*7d60*/  FMNMX R5, R41, R12, !PT ;  /* 0x0000000c29057209 */ /* 0x000fe20007800000 */
[--C-:B------:R-:W-:Y:S01]  /*7d70*/  FFMA R55, R71, UR31, -R136.reuse ;  /* 0x0000001f47377c23 */ /* 0x100fe20008000888 */
[----:B------:R-:W3:Y:S01]  /*7d80*/  MUFU.EX2 R27, R27 ;  /* 0x0000001b001b7308 */ /* 0x000ee20000000800 */
[----:B-1----:R-:W-:Y:S01]  /*7d90*/  @!P2 FMUL R10, R10, R10 ;  /* 0x0000000a0a0aa220 */ /* 0x002fe20000400000 */
[----:B------:R-:W-:Y:S01]  /*7da0*/  FSETP.GEU.AND P2, PT, R15, -126, PT ;  /* 0xc2fc00000f00780b */ /* 0x000fe20003f4e000 */
[--C-:B------:R-:W-:Y:S01]  /*7db0*/  FFMA R63, R79, UR31, -R136.reuse ;  /* 0x0000001f4f3f7c23 */ /* 0x100fe20008000888 */
[----:B------:R-:W-:Y:S01]  /*7dc0*/  FMNMX R14, R44, R5, !PT ;  /* 0x000000052c0e7209 */ /* 0x000fe20007800000 */
[----:B------:R-:W-:-:S03]  /*7dd0*/  FFMA R71, R87, UR31, -R136 ;  /* 0x0000001f57477c23 */ /* 0x000fc60008000888 */
[----:B------:R-:W1:Y:S01]  /*7de0*/  MUFU.EX2 R12, R31 ;  /* 0x0000001f000c7308 */ /* 0x000e620000000800 */
[----:B--2---:R-:W-:Y:S01]  /*7df0*/  @!P3 FMUL R13, R13, R13 ;  /* 0x0000000d0d0db220 */ /* 0x004fe20000400000 */
[----:B------:R-:W-:Y:S02]  /*7e00*/  FSETP.GEU.AND P3, PT, R38, -126, PT ;  /* 0xc2fc00002600780b */ /* 0x000fe40003f6e000 */
[----:B------:R-:W-:-:S03]  /*7e10*/  FMNMX R5, R45, R14, !PT ;  /* 0x0000000e2d057209 */ /* 0x000fc60007800000 */
[----:B------:R-:W-:Y:S01]  /*7e20*/  @!P2 FMUL R15, R15, 0.5 ;  /* 0x3f0000000f0fa820 */ /* 0x000fe20000400000 */
[----:B------:R2:W4:Y:S01]  /*7e30*/  MUFU.EX2 R14, R34 ;  /* 0x00000022000e7308 */ /* 0x0005220000000800 */
[----:B---3--:R-:W-:Y:S01]  /*7e40*/  @!P4 FMUL R27, R27, R27 ;  /* 0x0000001b1b1bc220 */ /* 0x008fe20000400000 */
[----:B------:R-:W-:Y:S02]  /*7e50*/  FSETP.GEU.AND P4, PT, R39, -126, PT ;  /* 0xc2fc00002700780b */ /* 0x000fe40003f8e000 */
[----:B------:R-:W-:-:S03]  /*7e60*/  FMNMX R20, R48, R5, !PT ;  /* 0x0000000530147209 */ /* 0x000fc60007800000 */
[----:B------:R-:W-:Y:S01]  /*7e70*/  @!P3 FMUL R38, R38, 0.5 ;  /* 0x3f0000002626b820 */ /* 0x000fe20000400000 */
[----:B------:R-:W3:Y:S01]  /*7e80*/  MUFU.EX2 R15, R15 ;  /* 0x0000000f000f7308 */ /* 0x000ee20000000800 */
[----:B-1----:R-:W-:Y:S01]  /*7e90*/  @!P5 FMUL R12, R12, R12 ;  /* 0x0000000c0c0cd220 */ /* 0x002fe20000400000 */
[----:B------:R-:W-:Y:S01]  /*7ea0*/  FSETP.GEU.AND P5, PT, R21, -126, PT ;  /* 0xc2fc00001500780b */ /* 0x000fe20003fae000 */
[--C-:B--2---:R-:W-:Y:S01]  /*7eb0*/  FFMA R34, R43, UR31, -R136.reuse ;  /* 0x0000001f2b227c23 */ /* 0x104fe20008000888 */
[----:B------:R-:W-:Y:S01]  /*7ec0*/  FMNMX R5, R49, R20, !PT ;  /* 0x0000001431057209 */ /* 0x000fe20007800000 */
[--C-:B------:R-:W-:Y:S01]  /*7ed0*/  FFMA R43, R58, UR31, -R136.reuse ;  /* 0x0000001f3a2b7c23 */ /* 0x100fe20008000888 */
[--C-:B------:R-:W-:Y:S01]  /*7ee0*/  FFMA R58, R62, UR31, -R136.reuse ;  /* 0x0000001f3e3a7c23 */ /* 0x100fe20008000888 */
[----:B------:R-:W-:Y:S01]  /*7ef0*/  @!P4 FMUL R39, R39, 0.5 ;  /* 0x3f0000002727c820 */ /* 0x000fe20000400000 */
[----:B------:R1:W2:Y:S01]  /*7f00*/  MUFU.EX2 R31, R38 ;  /* 0x00000026001f7308 */ /* 0x0002a20000000800 */
[----:B------:R-:W-:Y:S01]  /*7f10*/  FMNMX R20, R52, R5, !PT ;  /* 0x0000000534147209 */ /* 0x000fe20007800000 */
[----:B----4-:R-:W-:Y:S01]  /*7f20*/  @!P6 FMUL R14, R14, R14 ;  /* 0x0000000e0e0ee220 */ /* 0x010fe20000400000 */
[----:B------:R-:W-:Y:S01]  /*7f30*/  FSETP.GEU.AND P6, PT, R34, -126, PT ;  /* 0xc2fc00002200780b */ /* 0x000fe20003fce000 */
[--C-:B------:R-:W-:Y:S01]  /*7f40*/  FFMA R62, R67, UR31, -R136.reuse ;  /* 0x0000001f433e7c23 */ /* 0x100fe20008000888 */
[----:B------:R-:W-:Y:S01]  /*7f50*/  FMNMX R5, R53, R20, !PT ;  /* 0x0000001435057209 */ /* 0x000fe20007800000 */
[--C-:B------:R-:W-:Y:S01]  /*7f60*/  FFMA R67, R83, UR31, -R136.reuse ;  /* 0x0000001f53437c23 */ /* 0x100fe20008000888 */
[----:B------:R-:W-:Y:S01]  /*7f70*/  @!P5 FMUL R21, R21, 0.5 ;  /* 0x3f0000001515d820 */ /* 0x000fe20000400000 */
[----:B------:R4:W5:Y:S01]  /*7f80*/  MUFU.EX2 R20, R39 ;  /* 0x0000002700147308 */ /* 0x0009620000000800 */
[----:B---3--:R-:W-:Y:S01]  /*7f90*/  @!P2 FMUL R15, R15, R15 ;  /* 0x0000000f0f0fa220 */ /* 0x008fe20000400000 */
[----:B------:R-:W-:Y:S01]  /*7fa0*/  FSETP.GEU.AND P2, PT, R35, -126, PT ;  /* 0xc2fc00002300780b */ /* 0x000fe20003f4e000 */
[--C-:B-1----:R-:W-:Y:S01]  /*7fb0*/  FFMA R38, R47, UR31, -R136.reuse ;  /* 0x0000001f2f267c23 */ /* 0x102fe20008000888 */
[----:B------:R-:W-:Y:S01]  /*7fc0*/  FMNMX R26, R56, R5, !PT ;  /* 0x00000005381a7209 */ /* 0x000fe20007800000 */
[--C-:B------:R-:W-:Y:S01]  /*7fd0*/  FFMA R47, R66, UR31, -R136.reuse ;  /* 0x0000001f422f7c23 */ /* 0x100fe20008000888 */
[--C-:B------:R-:W-:Y:S01]  /*7fe0*/  FFMA R66, R78, UR31, -R136.reuse ;  /* 0x0000001f4e427c23 */ /* 0x100fe20008000888 */
[--C-:B------:R-:W-:Y:S01]  /*7ff0*/  FFMA R78, R82, UR31, -R136.reuse ;  /* 0x0000001f524e7c23 */ /* 0x100fe20008000888 */
[----:B------:R-:W1:Y:S01]  /*8000*/  MUFU.EX2 R21, R21 ;  /* 0x0000001500157308 */ /* 0x000e620000000800 */
[----:B--2---:R-:W-:Y:S01]  /*8010*/  @!P3 FMUL R31, R31, R31 ;  /* 0x0000001f1f1fb220 */ /* 0x004fe20000400000 */
[----:B------:R-:W-:Y:S01]  /*8020*/  FSETP.GEU.AND P3, PT, R38, -126, PT ;  /* 0xc2fc00002600780b */ /* 0x000fe20003f6e000 */
[----:B------:R-:W-:Y:S01]  /*8030*/  @!P6 FMUL R34, R34, 0.5 ;  /* 0x3f0000002222e820 */ /* 0x000fe20000400000 */
[----:B------:R-:W-:Y:S01]  /*8040*/  FMNMX R5, R57, R26, !PT ;  /* 0x0000001a39057209 */ /* 0x000fe20007800000 */
[--C-:B----4-:R-:W-:Y:S01]  /*8050*/  FFMA R39, R54, UR31, -R136.reuse ;  /* 0x0000001f36277c23 */ /* 0x110fe20008000888 */
[--C-:B------:R-:W-:Y:S01]  /*8060*/  FFMA R54, R70, UR31, -R136.reuse ;  /* 0x0000001f46367c23 */ /* 0x100fe20008000888 */
[----:B------:R-:W-:Y:S01]  /*8070*/  @!P2 FMUL R35, R35, 0.5 ;  /* 0x3f0000002323a820 */ /* 0x000fe20000400000 */
[----:B------:R-:W-:Y:S01]  /*8080*/  FMNMX R26, R60, R5, !PT ;  /* 0x000000053c1a7209 */ /* 0x000fe20007800000 */
[----:B-----5:R-:W-:Y:S01]  /*8090*/  @!P4 FMUL R20, R20, R20 ;  /* 0x000000141414c220 */ /* 0x020fe20000400000 */
[----:B------:R-:W-:Y:S01]  /*80a0*/  FSETP.GEU.AND P4, PT, R23, -126, PT ;  /* 0xc2fc00001700780b */ /* 0x000fe20003f8e000 */
[----:B------:R-:W2:Y:S01]  /*80b0*/  MUFU.EX2 R34, R34 ;  /* 0x0000002200227308 */ /* 0x000ea20000000800 */
[----:B------:R-:W-:Y:S01]  /*80c0*/  FMNMX R5, R61, R26, !PT ;  /* 0x0000001a3d057209 */ /* 0x000fe20007800000 */
[--C-:B------:R-:W-:Y:S01]  /*80d0*/  FFMA R70, R74, UR31, -R136.reuse ;  /* 0x0000001f4a467c23 */ /* 0x100fe20008000888 */
[----:B------:R-:W-:Y:S01]  /*80e0*/  FFMA R74, R86, UR31, -R136 ;  /* 0x0000001f564a7c23 */ /* 0x000fe20008000888 */
[----:B------:R-:W-:Y:S01]  /*80f0*/  @!P3 FMUL R38, R38, 0.5 ;  /* 0x3f0000002626b820 */ /* 0x000fe20000400000 */
[----:B------:R-:W-:Y:S01]  /*8100*/  FMNMX R26, R64, R5, !PT ;  /* 0x00000005401a7209 */ /* 0x000fe20007800000 */
[----:B-1----:R-:W-:Y:S01]  /*8110*/  @!P5 FMUL R21, R21, R21 ;  /* 0x000000151515d220 */ /* 0x002fe20000400000 */
[----:B------:R-:W-:Y:S01]  /*8120*/  FSETP.GEU.AND P5, PT, R42, -126, PT ;  /* 0xc2fc00002a00780b */ /* 0x000fe20003fae000 */
[----:B------:R-:W1:Y:S01]  /*8130*/  MUFU.EX2 R35, R35 ;  /* 0x0000002300237308 */ /* 0x000e620000000800 */
[----:B------:R-:W-:-:S03]  /*8140*/  FMNMX R5, R65, R26, !PT ;  /* 0x0000001a41057209 */ /* 0x000fc60007800000 */
[----:B------:R-:W-:Y:S01]  /*8150*/  @!P4 FMUL R23, R23, 0.5 ;  /* 0x3f0000001717c820 */ /* 0x000fe20000400000 */
[----:B------:R-:W-:-:S03]  /*8160*/  FMNMX R26, R68, R5, !PT ;  /* 0x00000005441a7209 */ /* 0x000fc60007800000 */
[----:B------:R-:W3:Y:S01]  /*8170*/  MUFU.EX2 R38, R38 ;  /* 0x0000002600267308 */ /* 0x000ee20000000800 */
[----:B--2---:R-:W-:Y:S01]  /*8180*/  @!P6 FMUL R34, R34, R34 ;  /* 0x000000222222e220 */ /* 0x004fe20000400000 */
[----:B------:R-:W-:Y:S02]  /*8190*/  FSETP.GEU.AND P6, PT, R39, -126, PT ;  /* 0xc2fc00002700780b */ /* 0x000fe40003fce000 */
[----:B------:R-:W-:Y:S01]  /*81a0*/  @!P5 FMUL R42, R42, 0.5 ;  /* 0x3f0000002a2ad820 */ /* 0x000fe20000400000 */
[----:B------:R-:W-:-:S03]  /*81b0*/  FMNMX R5, R69, R26, !PT ;  /* 0x0000001a45057209 */ /* 0x000fc60007800000 */
[----:B------:R-:W2:Y:S01]  /*81c0*/  MUFU.EX2 R23, R23 ;  /* 0x0000001700177308 */ /* 0x000ea20000000800 */
[----:B-1----:R-:W-:Y:S01]  /*81d0*/  @!P2 FMUL R35, R35, R35 ;  /* 0x000000232323a220 */ /* 0x002fe20000400000 */
[----:B------:R-:W-:Y:S02]  /*81e0*/  FSETP.GEU.AND P2, PT, R46, -126, PT ;  /* 0xc2fc00002e00780b */ /* 0x000fe40003f4e000 */
[----:B------:R-:W-:-:S03]  /*81f0*/  FMNMX R26, R72, R5, !PT ;  /* 0x00000005481a7209 */ /* 0x000fc60007800000 */
[----:B------:R-:W-:Y:S01]  /*8200*/  @!P6 FMUL R39, R39, 0.5 ;  /* 0x3f0000002727e820 */ /* 0x000fe20000400000 */
[----:B------:R-:W1:Y:S01]  /*8210*/  MUFU.EX2 R42, R42 ;  /* 0x0000002a002a7308 */ /* 0x000e620000000800 */
[----:B---3--:R-:W-:Y:S01]  /*8220*/  @!P3 FMUL R38, R38, R38 ;  /* 0x000000262626b220 */ /* 0x008fe20000400000 */
[----:B------:R-:W-:Y:S02]  /*8230*/  FSETP.GEU.AND P3, PT, R43, -126, PT ;  /* 0xc2fc00002b00780b */ /* 0x000fe40003f6e000 */
[----:B------:R-:W-:-:S03]  /*8240*/  FMNMX R5, R73, R26, !PT ;  /* 0x0000001a49057209 */ /* 0x000fc60007800000 */
[----:B------:R-:W-:Y:S01]  /*8250*/  @!P2 FMUL R46, R46, 0.5 ;  /* 0x3f0000002e2ea820 */ /* 0x000fe20000400000 */
[----:B------:R-:W3:Y:S01]  /*8260*/  MUFU.EX2 R39, R39 ;  /* 0x0000002700277308 */ /* 0x000ee20000000800 */
[----:B--2---:R-:W-:Y:S01]  /*8270*/  @!P4 FMUL R23, R23, R23 ;  /* 0x000000171717c220 */ /* 0x004fe20000400000 */
[----:B------:R-:W-:Y:S02]  /*8280*/  FSETP.GEU.AND P4, PT, R50, -126, PT ;  /* 0xc2fc00003200780b */ /* 0x000fe40003f8e000 */
[----:B------:R-:W-:-:S03]  /*8290*/  FMNMX R26, R76, R5, !PT ;  /* 0x000000054c1a7209 */ /* 0x000fc60007800000 */
[----:B------:R-:W-:Y:S01]  /*82a0*/  @!P3 FMUL R43, R43, 0.5 ;  /* 0x3f0000002b2bb820 */ /* 0x000fe20000400000 */
[----:B------:R-:W2:Y:S01]  /*82b0*/  MUFU.EX2 R46, R46 ;  /* 0x0000002e002e7308 */ /* 0x000ea20000000800 */
[----:B-1----:R-:W-:Y:S01]  /*82c0*/  @!P5 FMUL R42, R42, R42 ;  /* 0x0000002a2a2ad220 */ /* 0x002fe20000400000 */
[----:B------:R-:W-:Y:S02]  /*82d0*/  FSETP.GEU.AND P5, PT, R58, -126, PT ;  /* 0xc2fc00003a00780b */ /* 0x000fe40003fae000 */
[----:B------:R-:W-:-:S03]  /*82e0*/  FMNMX R5, R77, R26, !PT ;  /* 0x0000001a4d057209 */ /* 0x000fc60007800000 */
[----:B------:R-:W-:Y:S01]  /*82f0*/  @!P4 FMUL R50, R50, 0.5 ;  /* 0x3f0000003232c820 */ /* 0x000fe20000400000 */
[----:B------:R-:W1:Y:S01]  /*8300*/  MUFU.EX2 R43, R43 ;  /* 0x0000002b002b7308 */ /* 0x000e620000000800 */
[----:B---3--:R-:W-:Y:S01]  /*8310*/  @!P6 FMUL R39, R39, R39 ;  /* 0x000000272727e220 */ /* 0x008fe20000400000 */
[----:B------:R-:W-:Y:S02]  /*8320*/  FMNMX R26, R80, R5, !PT ;  /* 0x00000005501a7209 */ /* 0x000fe40007800000 */
[----:B------:R-:W-:Y:S02]  /*8330*/  FSETP.GEU.AND P6, PT, R51, -126, PT ;  /* 0xc2fc00003300780b */ /* 0x000fe40003fce000 */
[----:B------:R-:W-:Y:S01]  /*8340*/  FMNMX R5, R81, R26, !PT ;  /* 0x0000001a51057209 */ /* 0x000fe20007800000 */
[----:B------:R-:W-:Y:S01]  /*8350*/  @!P5 FMUL R58, R58, 0.5 ;  /* 0x3f0000003a3ad820 */ /* 0x000fe20000400000 */
[----:B------:R-:W3:Y:S01]  /*8360*/  MUFU.EX2 R50, R50 ;  /* 0x0000003200327308 */ /* 0x000ee20000000800 */
[----:B--2---:R-:W-:Y:S01]  /*8370*/  @!P2 FMUL R46, R46, R46 ;  /* 0x0000002e2e2ea220 */ /* 0x004fe20000400000 */
[----:B------:R-:W-:-:S02]  /*8380*/  FSETP.GEU.AND P2, PT, R47, -126, PT ;  /* 0xc2fc00002f00780b */ /* 0x000fc40003f4e000 */
[----:B------:R-:W-:-:S04]  /*8390*/  FMNMX R26, R84, R5, !PT ;  /* 0x00000005541a7209 */ /* 0x000fc80007800000 */
[----:B------:R-:W2:Y:S01]  /*83a0*/  MUFU.EX2 R58, R58 ;  /* 0x0000003a003a7308 */ /* 0x000ea20000000800 */
[----:B-1----:R-:W-:Y:S01]  /*83b0*/  @!P3 FMUL R43, R43, R43 ;  /* 0x0000002b2b2bb220 */ /* 0x002fe20000400000 */
[----:B------:R-:W-:Y:S01]  /*83c0*/  FSETP.GEU.AND P3, PT, R62, -126, PT ;  /* 0xc2fc00003e00780b */ /* 0x000fe20003f6e000 */
[----:B------:R-:W-:Y:S01]  /*83d0*/  @!P6 FMUL R51, R51, 0.5 ;  /* 0x3f0000003333e820 */ /* 0x000fe20000400000 */
[----:B------:R-:W-:-:S03]  /*83e0*/  FMNMX R26, R85, R26, !PT ;  /* 0x0000001a551a7209 */ /* 0x000fc60007800000 */
[----:B------:R-:W-:Y:S02]  /*83f0*/  @!P2 FMUL R47, R47, 0.5 ;  /* 0x3f0000002f2fa820 */ /* 0x000fe40000400000 */
[----:B------:R-:W1:Y:S01]  /*8400*/  SHFL.BFLY PT, R5, R26, 0x1, 0x1f ;  /* 0x0c201f001a057f89 */ /* 0x000e6200000e0000 */
[----:B---3--:R-:W-:Y:S01]  /*8410*/  @!P4 FMUL R50, R50, R50 ;  /* 0x000000323232c220 */ /* 0x008fe20000400000 */
[----:B------:R-:W-:Y:S01]  /*8420*/  FSETP.GEU.AND P4, PT, R54, -126, PT ;  /* 0xc2fc00003600780b */ /* 0x000fe20003f8e000 */
[----:B------:R-:W3:Y:S03]  /*8430*/  MUFU.EX2 R51, R51 ;  /* 0x0000003300337308 */ /* 0x000ee60000000800 */
[----:B------:R-:W-:Y:S01]  /*8440*/  @!P3 FMUL R62, R62, 0.5 ;  /* 0x3f0000003e3eb820 */ /* 0x000fe20000400000 */
[----:B--2---:R-:W-:Y:S01]  /*8450*/  @!P5 FMUL R58, R58, R58 ;  /* 0x0000003a3a3ad220 */ /* 0x004fe20000400000 */
[----:B------:R-:W-:-:S03]  /*8460*/  FSETP.GEU.AND P5, PT, R55, -126, PT ;  /* 0xc2fc00003700780b */ /* 0x000fc60003fae000 */
[----:B------:R-:W2:Y:S04]  /*8470*/  MUFU.EX2 R47, R47 ;  /* 0x0000002f002f7308 */ /* 0x000ea80000000800 */
[----:B------:R-:W-:-:S04]  /*8480*/  @!P4 FMUL R54, R54, 0.5 ;  /* 0x3f0000003636c820 */ /* 0x000fc80000400000 */
[----:B------:R-:W4:Y:S01]  /*8490*/  MUFU.EX2 R62, R62 ;  /* 0x0000003e003e7308 */ /* 0x000f220000000800 */
[----:B---3--:R-:W-:Y:S01]  /*84a0*/  @!P6 FMUL R51, R51, R51 ;  /* 0x000000333333e220 */ /* 0x008fe20000400000 */
[----:B------:R-:W-:Y:S01]  /*84b0*/  FSETP.GEU.AND P6, PT, R70, -126, PT ;  /* 0xc2fc00004600780b */ /* 0x000fe20003fce000 */
[----:B------:R-:W-:Y:S01]  /*84c0*/  @!P5 FMUL R55, R55, 0.5 ;  /* 0x3f0000003737d820 */ /* 0x000fe20000400000 */
[----:B-1----:R-:W-:-:S04]  /*84d0*/  FMNMX R5, R26, R5, !PT ;  /* 0x000000051a057209 */ /* 0x002fc80007800000 */
[----:B------:R-:W1:Y:S01]  /*84e0*/  MUFU.EX2 R54, R54 ;  /* 0x0000003600367308 */ /* 0x000e620000000800 */
[----:B--2---:R-:W-:Y:S01]  /*84f0*/  @!P2 FMUL R47, R47, R47 ;  /* 0x0000002f2f2fa220 */ /* 0x004fe20000400000 */
[----:B------:R-:W-:Y:S01]  /*8500*/  FSETP.GEU.AND P2, PT, R59, -126, PT ;  /* 0xc2fc00003b00780b */ /* 0x000fe20003f4e000 */
[----:B------:R-:W2:Y:S04]  /*8510*/  SHFL.BFLY PT, R26, R5, 0x2, 0x1f ;  /* 0x0c401f00051a7f89 */ /* 0x000ea800000e0000 */
[----:B------:R-:W-:Y:S01]  /*8520*/  @!P6 FMUL R70, R70, 0.5 ;  /* 0x3f0000004646e820 */ /* 0x000fe20000400000 */
[----:B------:R-:W3:Y:S01]  /*8530*/  MUFU.EX2 R55, R55 ;  /* 0x0000003700377308 */ /* 0x000ee20000000800 */
[----:B----4-:R-:W-:Y:S01]  /*8540*/  @!P3 FMUL R62, R62, R62 ;  /* 0x0000003e3e3eb220 */ /* 0x010fe20000400000 */
[----:B------:R-:W-:-:S05]  /*8550*/  FSETP.GEU.AND P3, PT, R66, -126, PT ;  /* 0xc2fc00004200780b */ /* 0x000fca0003f6e000 */
[----:B------:R-:W-:Y:S01]  /*8560*/  @!P2 FMUL R59, R59, 0.5 ;  /* 0x3f0000003b3ba820 */ /* 0x000fe20000400000 */
[----:B------:R-:W4:Y:S01]  /*8570*/  MUFU.EX2 R70, R70 ;  /* 0x0000004600467308 */ /* 0x000f220000000800 */
[----:B-1----:R-:W-:Y:S01]  /*8580*/  @!P4 FMUL R54, R54, R54 ;  /* 0x000000363636c220 */ /* 0x002fe20000400000 */
[----:B------:R-:W-:-:S05]  /*8590*/  FSETP.GEU.AND P4, PT, R63, -126, PT ;  /* 0xc2fc00003f00780b */ /* 0x000fca0003f8e000 */
[----:B------:R-:W-:Y:S01]  /*85a0*/  @!P3 FMUL R66, R66, 0.5 ;  /* 0x3f0000004242b820 */ /* 0x000fe20000400000 */
[----:B------:R-:W1:Y:S01]  /*85b0*/  MUFU.EX2 R59, R59 ;  /* 0x0000003b003b7308 */ /* 0x000e620000000800 */
[----:B---3--:R-:W-:Y:S01]  /*85c0*/  @!P5 FMUL R55, R55, R55 ;  /* 0x000000373737d220 */ /* 0x008fe20000400000 */
[----:B------:R-:W-:Y:S02]  /*85d0*/  FSETP.GEU.AND P5, PT, R78, -126, PT ;  /* 0xc2fc00004e00780b */ /* 0x000fe40003fae000 */
[----:B--2---:R-:W-:-:S03]  /*85e0*/  FMNMX R5, R5, R26, !PT ;  /* 0x0000001a05057209 */ /* 0x004fc60007800000 */
[----:B------:R-:W-:Y:S01]  /*85f0*/  @!P4 FMUL R63, R63, 0.5 ;  /* 0x3f0000003f3fc820 */ /* 0x000fe20000400000 */
[----:B------:R-:W2:Y:S01]  /*8600*/  MUFU.EX2 R66, R66 ;  /* 0x0000004200427308 */ /* 0x000ea20000000800 */
[----:B----4-:R-:W-:Y:S01]  /*8610*/  @!P6 FMUL R70, R70, R70 ;  /* 0x000000464646e220 */ /* 0x010fe20000400000 */
[----:B------:R-:W-:-:S04]  /*8620*/  FSETP.NEU.AND P6, PT, R5, -INF , PT ;  /* 0xff8000000500780b */ /* 0x000fc80003fcd000 */
[----:B------:R-:W-:Y:S01]  /*8630*/  FSEL R82, R5, RZ, P6 ;  /* 0x000000ff05527208 */ /* 0x000fe20003000000 */
[----:B------:R-:W-:Y:S01]  /*8640*/  @!P5 FMUL R78, R78, 0.5 ;  /* 0x3f0000004e4ed820 */ /* 0x000fe20000400000 */
[----:B------:R-:W3:Y:S01]  /*8650*/  MUFU.EX2 R63, R63 ;  /* 0x0000003f003f7308 */ /* 0x000ee20000000800 */
[----:B-1----:R-:W-:Y:S01]  /*8660*/  @!P2 FMUL R59, R59, R59 ;  /* 0x0000003b3b3ba220 */ /* 0x002fe20000400000 */
[----:B------:R-:W-:Y:S01]  /*8670*/  FSETP.GEU.AND P2, PT, R67, -126, PT ;  /* 0xc2fc00004300780b */ /* 0x000fe20003f4e000 */
[----:B------:R-:W-:Y:S01]  /*8680*/  FMUL R83, R82, UR31 ;  /* 0x0000001f52537c20 */ /* 0x000fe20008400000 */
[----:B------:R-:W-:Y:S01]  /*8690*/  FSETP.GEU.AND P6, PT, R74, -126, PT ;  /* 0xc2fc00004a00780b */ /* 0x000fe20003fce000 */
[----:B------:R-:W-:Y:S02]  /*86a0*/  FADD R82, -R82, R9 ;  /* 0x0000000952527221 */ /* 0x000fe40000000100 */
[--C-:B------:R-:W-:Y:S01]  /*86b0*/  FFMA R24, R24, UR31, -R83.reuse ;  /* 0x0000001f18187c23 */ /* 0x100fe20008000853 */
[----:B------:R-:W1:Y:S01]  /*86c0*/  MUFU.EX2 R78, R78 ;  /* 0x0000004e004e7308 */ /* 0x000e620000000800 */
[----:B--2---:R-:W-:Y:S01]  /*86d0*/  @!P3 FMUL R66, R66, R66 ;  /* 0x000000424242b220 */ /* 0x004fe20000400000 */
[----:B------:R-:W-:Y:S01]  /*86e0*/  FSETP.GEU.AND P3, PT, R71, -126, PT ;  /* 0xc2fc00004700780b */ /* 0x000fe20003f6e000 */
[--C-:B------:R-:W-:Y:S01]  /*86f0*/  FFMA R26, R28, UR31, -R83.reuse ;  /* 0x0000001f1c1a7c23 */ /* 0x100fe20008000853 */
[--C-:B------:R-:W-:Y:S01]  /*8700*/  FFMA R25, R25, UR31, -R83.reuse ;  /* 0x0000001f19197c23 */ /* 0x100fe20008000853 */
[--C-:B------:R-:W-:Y:S01]  /*8710*/  FFMA R28, R32, UR31, -R83.reuse ;  /* 0x0000001f201c7c23 */ /* 0x100fe20008000853 */
[--C-:B------:R-:W-:Y:S01]  /*8720*/  FFMA R29, R29, UR31, -R83.reuse ;  /* 0x0000001f1d1d7c23 */ /* 0x100fe20008000853 */
[----:B------:R-:W-:Y:S01]  /*8730*/  @!P2 FMUL R67, R67, 0.5 ;  /* 0x3f0000004343a820 */ /* 0x000fe20000400000 */
[--C-:B------:R-:W-:Y:S01]  /*8740*/  FFMA R32, R33, UR31, -R83.reuse ;  /* 0x0000001f21207c23 */ /* 0x100fe20008000853 */
[----:B---3--:R-:W-:Y:S01]  /*8750*/  @!P4 FMUL R63, R63, R63 ;  /* 0x0000003f3f3fc220 */ /* 0x008fe20000400000 */
[----:B------:R-:W-:Y:S01]  /*8760*/  FSETP.GEU.AND P4, PT, R24, -126, PT ;  /* 0xc2fc00001800780b */ /* 0x000fe20003f8e000 */
[----:B------:R-:W-:Y:S01]  /*8770*/  @!P6 FMUL R74, R74, 0.5 ;  /* 0x3f0000004a4ae820 */ /* 0x000fe20000400000 */
[--C-:B------:R-:W-:Y:S01]  /*8780*/  FFMA R30, R36, UR31, -R83.reuse ;  /* 0x0000001f241e7c23 */ /* 0x100fe20008000853 */
[----:B------:R-:W2:Y:S01]  /*8790*/  MUFU.EX2 R67, R67 ;  /* 0x0000004300437308 */ /* 0x000ea20000000800 */
[--C-:B------:R-:W-:Y:S01]  /*87a0*/  FFMA R36, R44, UR31, -R83.reuse ;  /* 0x0000001f2c247c23 */ /* 0x100fe20008000853 */
[----:B------:R-:W-:Y:S01]  /*87b0*/  @!P3 FMUL R71, R71, 0.5 ;  /* 0x3f0000004747b820 */ /* 0x000fe20000400000 */
[--C-:B------:R-:W-:Y:S01]  /*87c0*/  FFMA R40, R40, UR31, -R83.reuse ;  /* 0x0000001f28287c23 */ /* 0x100fe20008000853 */
[----:B-1----:R-:W-:Y:S01]  /*87d0*/  @!P5 FMUL R78, R78, R78 ;  /* 0x0000004e4e4ed220 */ /* 0x002fe20000400000 */
[----:B------:R-:W-:Y:S01]  /*87e0*/  FSETP.GEU.AND P5, PT, R25, -126, PT ;  /* 0xc2fc00001900780b */ /* 0x000fe20003fae000 */
[--C-:B------:R-:W-:Y:S01]  /*87f0*/  FFMA R48, R48, UR31, -R83.reuse ;  /* 0x0000001f30307c23 */ /* 0x100fe20008000853 */
[--C-:B------:R-:W-:Y:S01]  /*8800*/  FFMA R44, R45, UR31, -R83.reuse ;  /* 0x0000001f2d2c7c23 */ /* 0x100fe20008000853 */
[----:B------:R-:W1:Y:S01]  /*8810*/  MUFU.EX2 R71, R71 ;  /* 0x0000004700477308 */ /* 0x000e620000000800 */
        /* <DEDUP_REMOVED lines=16> */
[----:B-1----:R-:W-:Y:S01]  /*8920*/  @!P3 FMUL R71, R71, R71 ;  /* 0x000000474747b220 */ /* 0x002fe20000400000 */
[----:B------:R-:W-:Y:S01]  /*8930*/  FSETP.GEU.AND P3, PT, R28, -126, PT ;  /* 0xc2fc00001c00780b */ /* 0x000fe20003f6e000 */
[--C-:B------:R-:W-:Y:S01]  /*8940*/  FFMA R77, R77, UR31, -R83.reuse ;  /* 0x0000001f4d4d7c23 */ /* 0x100fe20008000853 */
[----:B------:R-:W-:Y:S01]  /*8950*/  FFMA R84, R84, UR31, -R83 ;  /* 0x0000001f54547c23 */ /* 0x000fe20008000853 */
[----:B------:R-:W-:Y:S01]  /*8960*/  FADD R87, R42, R67 ;  /* 0x000000432a577221 */ /* 0x000fe20000000000 */
[----:B------:R-:W-:Y:S01]  /*8970*/  FMUL R82, R82, UR31 ;  /* 0x0000001f52527c20 */ /* 0x000fe20008400000 */
[----:B------:R-:W-:Y:S01]  /*8980*/  @!P2 FMUL R26, R26, 0.5 ;  /* 0x3f0000001a1aa820 */ /* 0x000fe20000400000 */
[----:B------:R1:W4:Y:S01]  /*8990*/  MUFU.EX2 R75, R25 ;  /* 0x00000019004b7308 */ /* 0x0003220000000800 */
[----:B---3--:R-:W-:Y:S01]  /*89a0*/  @!P6 FMUL R74, R74, R74 ;  /* 0x0000004a4a4ae220 */ /* 0x008fe20000400000 */
[----:B------:R-:W-:-:S05]  /*89b0*/  FSETP.GEU.AND P6, PT, R29, -126, PT ;  /* 0xc2fc00001d00780b */ /* 0x000fca0003fce000 */
[----:B------:R-:W-:Y:S01]  /*89c0*/  @!P3 FMUL R28, R28, 0.5 ;  /* 0x3f0000001c1cb820 */ /* 0x000fe20000400000 */
[----:B------:R-:W3:Y:S01]  /*89d0*/  MUFU.EX2 R26, R26 ;  /* 0x0000001a001a7308 */ /* 0x000ee20000000800 */
[----:B--2---:R-:W-:Y:S01]  /*89e0*/  @!P4 FMUL R24, R24, R24 ;  /* 0x000000181818c220 */ /* 0x004fe20000400000 */
[----:B-1----:R-:W-:Y:S01]  /*89f0*/  FFMA R25, R37, UR31, -R83 ;  /* 0x0000001f25197c23 */ /* 0x002fe20008000853 */
        /* <DEDUP_REMOVED lines=8> */
[----:B------:R2:W3:Y:S04]  /*8a80*/  MUFU.EX2 R33, R29 ;  /* 0x0000001d00217308 */ /* 0x0004e80000000800 */
[----:B------:R-:W-:Y:S01]  /*8a90*/  @!P5 FMUL R30, R30, 0.5 ;  /* 0x3f0000001e1ed820 */ /* 0x000fe20000400000 */
[----:B-1----:R-:W-:-:S03]  /*8aa0*/  @!P3 FMUL R28, R28, R28 ;  /* 0x0000001c1c1cb220 */ /* 0x002fc60000400000 */
[----:B------:R-:W1:Y:S01]  /*8ab0*/  MUFU.EX2 R37, R32 ;  /* 0x0000002000257308 */ /* 0x000e620000000800 */
[----:B--2---:R-:W-:-:S03]  /*8ac0*/  FFMA R29, R41, UR31, -R83 ;  /* 0x0000001f291d7c23 */ /* 0x004fc60008000853 */
[----:B------:R-:W-:Y:S02]  /*8ad0*/  @!P2 FMUL R25, R25, 0.5 ;  /* 0x3f0000001919a820 */ /* 0x000fe40000400000 */
[----:B------:R-:W-:Y:S02]  /*8ae0*/  FSETP.GEU.AND P3, PT, R29, -126, PT ;  /* 0xc2fc00001d00780b */ /* 0x000fe40003f6e000 */
[----:B------:R2:W4:Y:S01]  /*8af0*/  MUFU.EX2 R41, R25 ;  /* 0x0000001900297308 */ /* 0x0005220000000800 */
[----:B---3--:R-:W-:Y:S01]  /*8b00*/  @!P6 FMUL R33, R33, R33 ;  /* 0x000000212121e220 */ /* 0x008fe20000400000 */
[----:B------:R-:W-:-:S06]  /*8b10*/  FSETP.GEU.AND P6, PT, R40, -126, PT ;  /* 0xc2fc00002800780b */ /* 0x000fcc0003fce000 */
[----:B------:R-:W3:Y:S01]  /*8b20*/  MUFU.EX2 R30, R30 ;  /* 0x0000001e001e7308 */ /* 0x000ee20000000800 */
[----:B-1----:R-:W-:Y:S01]  /*8b30*/  @!P4 FMUL R37, R37, R37 ;  /* 0x000000252525c220 */ /* 0x002fe20000400000 */
[----:B------:R-:W-:Y:S01]  /*8b40*/  FSETP.GEU.AND P4, PT, R36, -126, PT ;  /* 0xc2fc00002400780b */ /* 0x000fe20003f8e000 */
[----:B------:R-:W-:Y:S01]  /*8b50*/  @!P3 FMUL R29, R29, 0.5 ;  /* 0x3f0000001d1db820 */ /* 0x000fe20000400000 */
[----:B--2---:R-:W-:-:S03]  /*8b60*/  FFMA R25, R49, UR31, -R83 ;  /* 0x0000001f31197c23 */ /* 0x004fc60008000853 */
        /* <DEDUP_REMOVED lines=10> */
[----:B------:R-:W1:Y:S01]  /*8c10*/  MUFU.EX2 R36, R36 ;  /* 0x0000002400247308 */ /* 0x000e620000000800 */
[----:B--2---:R-:W-:Y:S01]  /*8c20*/  @!P3 FMUL R45, R45, R45 ;  /* 0x0000002d2d2db220 */ /* 0x004fe20000400000 */
[----:B------:R-:W-:-:S05]  /*8c30*/  FSETP.GEU.AND P3, PT, R52, -126, PT ;  /* 0xc2fc00003400780b */ /* 0x000fca0003f6e000 */
[----:B------:R-:W-:Y:S01]  /*8c40*/  @!P5 FMUL R44, R44, 0.5 ;  /* 0x3f0000002c2cd820 */ /* 0x000fe20000400000 */
[----:B------:R2:W3:Y:S01]  /*8c50*/  MUFU.EX2 R40, R48 ;  /* 0x0000003000287308 */ /* 0x0004e20000000800 */
[----:B----4-:R-:W-:Y:S01]  /*8c60*/  @!P6 FMUL R32, R32, R32 ;  /* 0x000000202020e220 */ /* 0x010fe20000400000 */
[----:B------:R-:W-:-:S05]  /*8c70*/  FSETP.GEU.AND P6, PT, R25, -126, PT ;  /* 0xc2fc00001900780b */ /* 0x000fca0003fce000 */
[----:B------:R-:W-:Y:S01]  /*8c80*/  @!P3 FMUL R52, R52, 0.5 ;  /* 0x3f0000003434b820 */ /* 0x000fe20000400000 */
[----:B------:R-:W4:Y:S01]  /*8c90*/  MUFU.EX2 R49, R44 ;  /* 0x0000002c00317308 */ /* 0x000f220000000800 */
[----:B--2---:R-:W-:Y:S01]  /*8ca0*/  FFMA R48, R57, UR31, -R83 ;  /* 0x0000001f39307c23 */ /* 0x004fe20008000853 */
[----:B-1----:R-:W-:Y:S01]  /*8cb0*/  @!P4 FMUL R36, R36, R36 ;  /* 0x000000242424c220 */ /* 0x002fe20000400000 */
[----:B------:R-:W-:-:S04]  /*8cc0*/  FSETP.GEU.AND P4, PT, R29, -126, PT ;  /* 0xc2fc00001d00780b */ /* 0x000fc80003f8e000 */
[----:B------:R-:W-:Y:S01]  /*8cd0*/  @!P6 FMUL R25, R25, 0.5 ;  /* 0x3f0000001919e820 */ /* 0x000fe20000400000 */
[----:B------:R1:W2:Y:S01]  /*8ce0*/  MUFU.EX2 R44, R52 ;  /* 0x00000034002c7308 */ /* 0x0002a20000000800 */
[----:B---3--:R-:W-:Y:S01]  /*8cf0*/  @!P2 FMUL R40, R40, R40 ;  /* 0x000000282828a220 */ /* 0x008fe20000400000 */
[----:B------:R-:W-:-:S06]  /*8d00*/  FSETP.GEU.AND P2, PT, R48, -126, PT ;  /* 0xc2fc00003000780b */ /* 0x000fcc0003f4e000 */
[----:B------:R-:W-:Y:S01]  /*8d10*/  @!P4 FMUL R29, R29, 0.5 ;  /* 0x3f0000001d1dc820 */ /* 0x000fe20000400000 */
[----:B----4-:R-:W-:Y:S01]  /*8d20*/  @!P5 FMUL R49, R49, R49 ;  /* 0x000000313131d220 */ /* 0x010fe20000400000 */
[----:B------:R-:W-:Y:S01]  /*8d30*/  FSETP.GEU.AND P5, PT, R56, -126, PT ;  /* 0xc2fc00003800780b */ /* 0x000fe20003fae000 */
[----:B-1----:R-:W-:Y:S01]  /*8d40*/  FFMA R52, R61, UR31, -R83 ;  /* 0x0000001f3d347c23 */ /* 0x002fe20008000853 */
[----:B------:R1:W3:Y:S03]  /*8d50*/  MUFU.EX2 R57, R29 ;  /* 0x0000001d00397308 */ /* 0x0002e60000000800 */
[----:B------:R-:W-:Y:S01]  /*8d60*/  @!P2 FMUL R48, R48, 0.5 ;  /* 0x3f0000003030a820 */ /* 0x000fe20000400000 */
[----:B--2---:R-:W-:Y:S01]  /*8d70*/  @!P3 FMUL R44, R44, R44 ;  /* 0x0000002c2c2cb220 */ /* 0x004fe20000400000 */
[----:B------:R-:W-:-:S03]  /*8d80*/  FSETP.GEU.AND P3, PT, R52, -126, PT ;  /* 0xc2fc00003400780b */ /* 0x000fc60003f6e000 */
[----:B------:R2:W4:Y:S01]  /*8d90*/  MUFU.EX2 R53, R25 ;  /* 0x0000001900357308 */ /* 0x0005220000000800 */
[----:B-1----:R-:W-:Y:S02]  /*8da0*/  FFMA R29, R69, UR31, -R83 ;  /* 0x0000001f451d7c23 */ /* 0x002fe40008000853 */
[----:B------:R-:W-:-:S05]  /*8db0*/  @!P5 FMUL R56, R56, 0.5 ;  /* 0x3f0000003838d820 */ /* 0x000fca0000400000 */
[----:B------:R-:W1:Y:S01]  /*8dc0*/  MUFU.EX2 R79, R56 ;  /* 0x00000038004f7308 */ /* 0x000e620000000800 */
[----:B---3--:R-:W-:Y:S01]  /*8dd0*/  @!P4 FMUL R57, R57, R57 ;  /* 0x000000393939c220 */ /* 0x008fe20000400000 */
[--C-:B--2---:R-:W-:Y:S01]  /*8de0*/  FFMA R25, R65, UR31, -R83.reuse ;  /* 0x0000001f41197c23 */ /* 0x104fe20008000853 */
[----:B------:R-:W-:Y:S01]  /*8df0*/  @!P3 FMUL R52, R52, 0.5 ;  /* 0x3f0000003434b820 */ /* 0x000fe20000400000 */
[----:B------:R-:W-:Y:S01]  /*8e00*/  FSETP.GEU.AND P4, PT, R64, -126, PT ;  /* 0xc2fc00004000780b */ /* 0x000fe20003f8e000 */
[----:B------:R-:W-:Y:S01]  /*8e10*/  FFMA R83, R85, UR31, -R83 ;  /* 0x0000001f55537c23 */ /* 0x000fe20008000853 */
[----:B------:R-:W-:Y:S02]  /*8e20*/  FADD R85, R34, R59 ;  /* 0x0000003b22557221 */ /* 0x000fe40000000000 */
[----:B------:R-:W2:Y:S01]  /*8e30*/  MUFU.EX2 R48, R48 ;  /* 0x0000003000307308 */ /* 0x000ea20000000800 */
[----:B----4-:R-:W-:Y:S01]  /*8e40*/  @!P6 FMUL R53, R53, R53 ;  /* 0x000000353535e220 */ /* 0x010fe20000400000 */
[----:B------:R-:W-:-:S06]  /*8e50*/  FSETP.GEU.AND P6, PT, R60, -126, PT ;  /* 0xc2fc00003c00780b */ /* 0x000fcc0003fce000 */
[----:B------:R-:W3:Y:S01]  /*8e60*/  MUFU.EX2 R52, R52 ;  /* 0x0000003400347308 */ /* 0x000ee20000000800 */
[----:B-1----:R-:W-:Y:S01]  /*8e70*/  @!P5 FMUL R79, R79, R79 ;  /* 0x0000004f4f4fd220 */ /* 0x002fe20000400000 */
[----:B------:R-:W-:Y:S01]  /*8e80*/  FSETP.GEU.AND P5, PT, R25, -126, PT ;  /* 0xc2fc00001900780b */ /* 0x000fe20003fae000 */
[----:B------:R-:W-:-:S04]  /*8e90*/  @!P4 FMUL R64, R64, 0.5 ;  /* 0x3f0000004040c820 */ /* 0x000fc80000400000 */
[----:B------:R-:W-:Y:S01]  /*8ea0*/  @!P6 FMUL R60, R60, 0.5 ;  /* 0x3f0000003c3ce820 */ /* 0x000fe20000400000 */
[----:B------:R1:W4:Y:S01]  /*8eb0*/  MUFU.EX2 R65, R64 ;  /* 0x0000004000417308 */ /* 0x0003220000000800 */
[----:B--2---:R-:W-:Y:S01]  /*8ec0*/  @!P2 FMUL R48, R48, R48 ;  /* 0x000000303030a220 */ /* 0x004fe20000400000 */
[----:B------:R-:W-:-:S05]  /*8ed0*/  FSETP.GEU.AND P2, PT, R68, -126, PT ;  /* 0xc2fc00004400780b */ /* 0x000fca0003f4e000 */
[----:B------:R-:W-:Y:S01]  /*8ee0*/  @!P5 FMUL R25, R25, 0.5 ;  /* 0x3f0000001919d820 */ /* 0x000fe20000400000 */
[----:B------:R-:W2:Y:S01]  /*8ef0*/  MUFU.EX2 R61, R60 ;  /* 0x0000003c003d7308 */ /* 0x000ea20000000800 */
[----:B---3--:R-:W-:Y:S01]  /*8f00*/  @!P3 FMUL R52, R52, R52 ;  /* 0x000000343434b220 */ /* 0x008fe20000400000 */
[----:B------:R-:W-:Y:S01]  /*8f10*/  FSETP.GEU.AND P3, PT, R72, -126, PT ;  /* 0xc2fc00004800780b */ /* 0x000fe20003f6e000 */
[----:B-1----:R-:W-:-:S04]  /*8f20*/  FADD R64, R15, R62 ;  /* 0x0000003e0f407221 */ /* 0x002fc80000000000 */
[----:B------:R-:W-:Y:S01]  /*8f30*/  @!P2 FMUL R68, R68, 0.5 ;  /* 0x3f0000004444a820 */ /* 0x000fe20000400000 */
[----:B------:R1:W3:Y:S01]  /*8f40*/  MUFU.EX2 R56, R25 ;  /* 0x0000001900387308 */ /* 0x0002e20000000800 */
[----:B----4-:R-:W-:Y:S01]  /*8f50*/  @!P4 FMUL R65, R65, R65 ;  /* 0x000000414141c220 */ /* 0x010fe20000400000 */
[----:B------:R-:W-:Y:S01]  /*8f60*/  FSETP.GEU.AND P4, PT, R86, -126, PT ;  /* 0xc2fc00005600780b */ /* 0x000fe20003f8e000 */
[----:B------:R-:W-:-:S04]  /*8f70*/  FADD R142, R64, R87 ;  /* 0x00000057408e7221 */ /* 0x000fc80000000000 */
[----:B------:R-:W-:Y:S01]  /*8f80*/  @!P3 FMUL R72, R72, 0.5 ;  /* 0x3f0000004848b820 */ /* 0x000fe20000400000 */
[----:B------:R4:W5:Y:S01]  /*8f90*/  MUFU.EX2 R69, R68 ;  /* 0x0000004400457308 */ /* 0x0009620000000800 */
[----:B-1----:R-:W-:Y:S01]  /*8fa0*/  FADD R25, -R11, R8 ;  /* 0x000000080b197221 */ /* 0x002fe20000000100 */
[----:B------:R-:W-:Y:S01]  /*8fb0*/  FADD R11, R21, R70 ;  /* 0x00000046150b7221 */ /* 0x000fe20000000000 */
[----:B------:R-:W-:Y:S01]  /*8fc0*/  FADD R8, R10, R43 ;  /* 0x0000002b0a087221 */ /* 0x000fe20000000000 */
[----:B--2---:R-:W-:Y:S01]  /*8fd0*/  @!P6 FMUL R61, R61, R61 ;  /* 0x0000003d3d3de220 */ /* 0x004fe20000400000 */
[----:B------:R-:W-:Y:S01]  /*8fe0*/  FSETP.GEU.AND P6, PT, R29, -126, PT ;  /* 0xc2fc00001d00780b */ /* 0x000fe20003fce000 */
[----:B------:R-:W-:Y:S01]  /*8ff0*/  FMUL R137, R25, UR31 ;  /* 0x0000001f19897c20 */ /* 0x000fe20008400000 */
[----:B------:R-:W-:Y:S01]  /*9000*/  @!P4 FMUL R86, R86, 0.5 ;  /* 0x3f0000005656c820 */ /* 0x000fe20000400000 */
[----:B------:R-:W1:Y:S01]  /*9010*/  MUFU.EX2 R73, R72 ;  /* 0x0000004800497308 */ /* 0x000e620000000800 */
[----:B---3--:R-:W-:Y:S01]  /*9020*/  @!P5 FMUL R56, R56, R56 ;  /* 0x000000383838d220 */ /* 0x008fe20000400000 */
[----:B------:R-:W-:Y:S01]  /*9030*/  FSETP.GEU.AND P5, PT, R76, -126, PT ;  /* 0xc2fc00004c00780b */ /* 0x000fe20003fae000 */
[----:B------:R-:W-:Y:S01]  /*9040*/  FADD R138, R8, R11 ;  /* 0x0000000b088a7221 */ /* 0x000fe20000000000 */
[----:B----4-:R-:W-:Y:S01]  /*9050*/  FADD R68, R23, R78 ;  /* 0x0000004e17447221 */ /* 0x010fe20000000000 */
[----:B------:R-:W-:Y:S01]  /*9060*/  FADD R8, R13, R50 ;  /* 0x000000320d087221 */ /* 0x000fe20000000000 */
[----:B------:R-:W-:Y:S01]  /*9070*/  FADD R25, R24, R79 ;  /* 0x0000004f18197221 */ /* 0x000fe20000000000 */
[----:B------:R-:W-:Y:S01]  /*9080*/  F2FP.BF16.F32.PACK_AB R24, R75, R24 ;  /* 0x000000184b18723e */ /* 0x000fe200000010ff */
[----:B------:R-:W2:Y:S01]  /*9090*/  MUFU.EX2 R86, R86 ;  /* 0x0000005600567308 */ /* 0x000ea20000000800 */
[----:B-----5:R-:W-:Y:S01]  /*90a0*/  @!P2 FMUL R69, R69, R69 ;  /* 0x000000454545a220 */ /* 0x020fe20000400000 */
[----:B------:R-:W-:Y:S01]  /*90b0*/  FSETP.GEU.AND P2, PT, R80, -126, PT ;  /* 0xc2fc00005000780b */ /* 0x000fe20003f4e000 */
[----:B------:R-:W-:Y:S01]  /*90c0*/  @!P6 FMUL R29, R29, 0.5 ;  /* 0x3f0000001d1de820 */ /* 0x000fe20000400000 */
[----:B------:R-:W-:Y:S01]  /*90d0*/  FADD R139, R8, R85 ;  /* 0x00000055088b7221 */ /* 0x000fe20000000000 */
[----:B------:R-:W-:Y:S01]  /*90e0*/  FADD R8, R27, R58 ;  /* 0x0000003a1b087221 */ /* 0x000fe20000000000 */
[----:B------:R-:W-:Y:S01]  /*90f0*/  FADD R85, R35, R66 ;  /* 0x0000004223557221 */ /* 0x000fe20000000000 */
[----:B------:R-:W-:Y:S01]  /*9100*/  @!P5 FMUL R76, R76, 0.5 ;  /* 0x3f0000004c4cd820 */ /* 0x000fe20000400000 */
[----:B------:R3:W4:Y:S01]  /*9110*/  MUFU.EX2 R60, R29 ;  /* 0x0000001d003c7308 */ /* 0x0007220000000800 */
[----:B-1----:R-:W-:Y:S01]  /*9120*/  @!P3 FMUL R73, R73, R73 ;  /* 0x000000494949b220 */ /* 0x002fe20000400000 */
[----:B------:R-:W-:Y:S01]  /*9130*/  FSETP.GEU.AND P3, PT, R81, -126, PT ;  /* 0xc2fc00005100780b */ /* 0x000fe20003f6e000 */
[----:B------:R-:W-:Y:S01]  /*9140*/  FADD R140, R8, R85 ;  /* 0x00000055088c7221 */ /* 0x000fe20000000000 */
[C---:B------:R-:W-:Y:S01]  /*9150*/  FADD R72, R38.reuse, R63 ;  /* 0x0000003f26487221 */ /* 0x040fe20000000000 */
[----:B------:R-:W-:Y:S01]  /*9160*/  FADD R139, R139, R142 ;  /* 0x0000008e8b8b7221 */ /* 0x000fe20000000000 */
[----:B------:R-:W-:Y:S01]  /*9170*/  F2FP.BF16.F32.PACK_AB R35, R38, R35 ;  /* 0x000000232623723e */ /* 0x000fe200000010ff */
[----:B------:R-:W-:Y:S01]  /*9180*/  @!P2 FMUL R80, R80, 0.5 ;  /* 0x3f0000005050a820 */ /* 0x000fe20000400000 */
[----:B------:R1:W5:Y:S01]  /*9190*/  MUFU.EX2 R9, R76 ;  /* 0x0000004c00097308 */ /* 0x0003620000000800 */
[----:B--2---:R-:W-:Y:S01]  /*91a0*/  @!P4 FMUL R86, R86, R86 ;  /* 0x000000565656c220 */ /* 0x004fe20000400000 */
[----:B------:R-:W-:Y:S01]  /*91b0*/  FSETP.GEU.AND P4, PT, R77, -126, PT ;  /* 0xc2fc00004d00780b */ /* 0x000fe20003f8e000 */
[----:B---3--:R-:W-:Y:S01]  /*91c0*/  FADD R29, R14, R47 ;  /* 0x0000002f0e1d7221 */ /* 0x008fe20000000000 */
[----:B------:R-:W-:-:S02]  /*91d0*/  F2FP.BF16.F32.PACK_AB R38, R57, R44 ;  /* 0x0000002c3926723e */ /* 0x000fc400000010ff */
[----:B------:R-:W-:Y:S01]  /*91e0*/  F2FP.BF16.F32.PACK_AB R27, R12, R27 ;  /* 0x0000001b0c1b723e */ /* 0x000fe200000010ff */
[----:B------:R-:W-:Y:S01]  /*91f0*/  @!P3 FMUL R81, R81, 0.5 ;  /* 0x3f0000005151b820 */ /* 0x000fe20000400000 */
[----:B------:R2:W3:Y:S01]  /*9200*/  MUFU.EX2 R11, R80 ;  /* 0x00000050000b7308 */ /* 0x0004e20000000800 */
[----:B------:R-:W-:Y:S01]  /*9210*/  FADD R143, R29, R68 ;  /* 0x000000441d8f7221 */ /* 0x000fe20000000000 */
[----:B------:R-:W-:Y:S01]  /*9220*/  FADD R29, R31, R54 ;  /* 0x000000361f1d7221 */ /* 0x000fe20000000000 */
[----:B------:R-:W-:Y:S01]  /*9230*/  FADD R68, R39, R74 ;  /* 0x0000004a27447221 */ /* 0x000fe20000000000 */
[----:B----4-:R-:W-:Y:S01]  /*9240*/  @!P6 FMUL R60, R60, R60 ;  /* 0x0000003c3c3ce220 */ /* 0x010fe20000400000 */
[----:B------:R-:W-:Y:S01]  /*9250*/  FSETP.GEU.AND P6, PT, R82, -126, PT ;  /* 0xc2fc00005200780b */ /* 0x000fe20003fce000 */
[----:B-1----:R-:W-:Y:S01]  /*9260*/  FADD R76, R32, R73 ;  /* 0x00000049204c7221 */ /* 0x002fe20000000000 */
[----:B------:R-:W-:Y:S01]  /*9270*/  FADD R145, R29, R68 ;  /* 0x000000441d917221 */ /* 0x000fe20000000000 */
[----:B------:R1:W4:Y:S01]  /*9280*/  MUFU.EX2 R64, R81 ;  /* 0x0000005100407308 */ /* 0x0003220000000800 */
[----:B-----5:R-:W-:Y:S01]  /*9290*/  @!P5 FMUL R9, R9, R9 ;  /* 0x000000090909d220 */ /* 0x020fe20000400000 */
[----:B------:R-:W-:Y:S01]  /*92a0*/  FSETP.GEU.AND P5, PT, R84, -126, PT ;  /* 0xc2fc00005400780b */ /* 0x000fe20003fae000 */
[----:B------:R-:W-:Y:S01]  /*92b0*/  @!P4 FMUL R77, R77, 0.5 ;  /* 0x3f0000004d4dc820 */ /* 0x000fe20000400000 */
[----:B------:R-:W-:Y:S01]  /*92c0*/  FADD R68, R20, R55 ;  /* 0x0000003714447221 */ /* 0x000fe20000000000 */
[----:B------:R-:W-:Y:S01]  /*92d0*/  FADD R29, R12, R51 ;  /* 0x000000330c1d7221 */ /* 0x000fe20000000000 */
[----:B--2---:R-:W-:Y:S01]  /*92e0*/  FADD R80, R45, R86 ;  /* 0x000000562d507221 */ /* 0x004fe20000000000 */
[----:B------:R-:W-:Y:S01]  /*92f0*/  FADD R85, R25, R76 ;  /* 0x0000004c19557221 */ /* 0x000fe20000000000 */
[----:B------:R-:W2:Y:S01]  /*9300*/  MUFU.EX2 R8, R77 ;  /* 0x0000004d00087308 */ /* 0x000ea20000000800 */
[----:B---3--:R-:W-:Y:S01]  /*9310*/  @!P2 FMUL R11, R11, R11 ;  /* 0x0000000b0b0ba220 */ /* 0x008fe20000400000 */
[----:B------:R-:W-:Y:S01]  /*9320*/  FSETP.GEU.AND P2, PT, R83, -126, PT ;  /* 0xc2fc00005300780b */ /* 0x000fe20003f4e000 */
[----:B-1----:R-:W-:Y:S01]  /*9330*/  FADD R81, R46, R71 ;  /* 0x000000472e517221 */ /* 0x002fe20000000000 */
[----:B------:R-:W-:Y:S01]  /*9340*/  FADD R141, R29, R72 ;  /* 0x000000481d8d7221 */ /* 0x000fe20000000000 */
[----:B------:R-:W-:Y:S01]  /*9350*/  FADD R72, R28, R65 ;  /* 0x000000411c487221 */ /* 0x000fe20000000000 */
[----:B------:R-:W-:Y:S01]  /*9360*/  FADD R29, R75, R48 ;  /* 0x000000304b1d7221 */ /* 0x000fe20000000000 */
[----:B------:R-:W-:Y:S01]  /*9370*/  @!P5 FMUL R84, R84, 0.5 ;  /* 0x3f0000005454d820 */ /* 0x000fe20000400000 */
[----:B------:R-:W-:Y:S01]  /*9380*/  FADD R144, R68, R81 ;  /* 0x0000005144907221 */ /* 0x000fe20000000000 */
[----:B----4-:R-:W-:Y:S01]  /*9390*/  @!P3 FMUL R64, R64, R64 ;  /* 0x000000404040b220 */ /* 0x010fe20000400000 */
[----:B------:R-:W-:Y:S01]  /*93a0*/  FSETP.GEU.AND P3, PT, R137, -126, PT ;  /* 0xc2fc00008900780b */ /* 0x000fe20003f6e000 */
[----:B------:R1:W3:Y:S01]  /*93b0*/  MUFU.EX2 R77, R84 ;  /* 0x00000054004d7308 */ /* 0x0002e20000000800 */
[----:B------:R-:W-:Y:S01]  /*93c0*/  FADD R81, R40, R11 ;  /* 0x0000000b28517221 */ /* 0x000fe20000000000 */
[----:B------:R-:W-:Y:S01]  /*93d0*/  @!P6 FMUL R82, R82, 0.5 ;  /* 0x3f0000005252e820 */ /* 0x000fe20000400000 */
[----:B------:R-:W-:Y:S01]  /*93e0*/  FADD R76, R53, R64 ;  /* 0x00000040354c7221 */ /* 0x000fe20000000000 */
[----:B------:R-:W-:Y:S01]  /*93f0*/  @!P2 FMUL R83, R83, 0.5 ;  /* 0x3f0000005353a820 */ /* 0x000fe20000400000 */
[----:B------:R-:W-:Y:S01]  /*9400*/  FADD R136, R72, R81 ;  /* 0x0000005148887221 */ /* 0x000fe20000000000 */
[----:B------:R-:W-:Y:S01]  /*9410*/  FADD R25, R26, R61 ;  /* 0x0000003d1a197221 */ /* 0x000fe20000000000 */
[----:B------:R-:W-:Y:S01]  /*9420*/  FADD R72, R36, R9 ;  /* 0x0000000924487221 */ /* 0x000fe20000000000 */
[----:B------:R4:W5:Y:S01]  /*9430*/  MUFU.EX2 R68, R83 ;  /* 0x0000005300447308 */ /* 0x0009620000000800 */
[----:B-1----:R-:W-:Y:S01]  /*9440*/  FADD R84, R29, R80 ;  /* 0x000000501d547221 */ /* 0x002fe20000000000 */
[----:B------:R-:W-:Y:S01]  /*9450*/  FADD R29, R37, R56 ;  /* 0x00000038251d7221 */ /* 0x000fe20000000000 */
[----:B--2---:R-:W-:Y:S01]  /*9460*/  @!P4 FMUL R8, R8, R8 ;  /* 0x000000080808c220 */ /* 0x004fe20000400000 */
[----:B------:R-:W-:Y:S01]  /*9470*/  @!P3 FMUL R137, R137, 0.5 ;  /* 0x3f0000008989b820 */ /* 0x000fe20000400000 */
[----:B------:R-:W-:Y:S01]  /*9480*/  FADD R85, R85, R136 ;  /* 0x0000008855557221 */ /* 0x000fe20000000000 */
[----:B------:R-:W-:Y:S01]  /*9490*/  FADD R87, R29, R76 ;  /* 0x0000004c1d577221 */ /* 0x000fe20000000000 */
[----:B------:R-:W-:Y:S01]  /*94a0*/  FADD R29, R30, R69 ;  /* 0x000000451e1d7221 */ /* 0x000fe20000000000 */
[----:B------:R-:W1:Y:S01]  /*94b0*/  MUFU.EX2 R82, R82 ;  /* 0x0000005200527308 */ /* 0x000e620000000800 */
[----:B---3--:R-:W-:Y:S01]  /*94c0*/  @!P5 FMUL R77, R77, R77 ;  /* 0x0000004d4d4dd220 */ /* 0x008fe20000400000 */
[----:B----4-:R-:W-:Y:S01]  /*94d0*/  FADD R83, R25, R72 ;  /* 0x0000004819537221 */ /* 0x010fe20000000000 */
[----:B------:R-:W-:Y:S01]  /*94e0*/  FADD R25, R33, R52 ;  /* 0x0000003421197221 */ /* 0x000fe20000000000 */
[----:B------:R-:W-:Y:S01]  /*94f0*/  FADD R76, R49, R8 ;  /* 0x00000008314c7221 */ /* 0x000fe20000000000 */
[----:B------:R-:W-:Y:S01]  /*9500*/  FADD R80, R44, R77 ;  /* 0x0000004d2c507221 */ /* 0x000fe20000000000 */
[----:B------:R-:W-:Y:S01]  /*9510*/  FADD R72, R41, R60 ;  /* 0x0000003c29487221 */ /* 0x000fe20000000000 */
[----:B------:R-:W-:Y:S01]  /*9520*/  FADD R84, R84, R87 ;  /* 0x0000005754547221 */ /* 0x000fe20000000000 */
[----:B------:R-:W2:Y:S01]  /*9530*/  MUFU.EX2 R137, R137 ;  /* 0x0000008900897308 */ /* 0x000ea20000000800 */
[----:B-----5:R-:W-:Y:S01]  /*9540*/  @!P2 FMUL R68, R68, R68 ;  /* 0x000000444444a220 */ /* 0x020fe20000400000 */
[----:B------:R-:W-:Y:S01]  /*9550*/  FADD R80, R29, R80 ;  /* 0x000000501d507221 */ /* 0x000fe20000000000 */
        /* <DEDUP_REMOVED lines=11> */
[----:B------:R-:W-:Y:S01]  /*9610*/  SHF.L.U32 R72, R18, 0x1f, RZ ;  /* 0x0000001f12487819 */ /* 0x000fe200000006ff */
[----:B-1----:R-:W-:Y:S01]  /*9620*/  @!P6 FMUL R82, R82, R82 ;  /* 0x000000525252e220 */ /* 0x002fe20000400000 */
[----:B------:R-:W-:Y:S01]  /*9630*/  F2FP.BF16.F32.PACK_AB R26, R33, R26 ;  /* 0x0000001a211a723e */ /* 0x000fe200000010ff */
[----:B------:R-:W-:Y:S01]  /*9640*/  FADD R25, R84, R25 ;  /* 0x0000001954197221 */ /* 0x000fe20000000000 */
[----:B------:R-:W-:Y:S01]  /*9650*/  FADD R138, R138, R139 ;  /* 0x0000008b8a8a7221 */ /* 0x000fe20000000000 */
[----:B--2---:R-:W-:Y:S01]  /*9660*/  @!P3 FMUL R137, R137, R137 ;  /* 0x000000898989b220 */ /* 0x004fe20000400000 */
[----:B------:R-:W-:Y:S01]  /*9670*/  F2FP.BF16.F32.PACK_AB R33, R34, R21 ;  /* 0x000000152221723e */ /* 0x000fe200000010ff */
[----:B------:R-:W-:Y:S01]  /*9680*/  FADD R25, R80, R25 ;  /* 0x0000001950197221 */ /* 0x000fe20000000000 */
[----:B------:R1:W2:Y:S01]  /*9690*/  SYNCS.PHASECHK.TRANS64.TRYWAIT P2, [UR6+0x28400], R72 ;  /* 0x02840048ff0075a7 */ /* 0x0002a20008040146 */
[----:B------:R-:W-:Y:S01]  /*96a0*/  F2FP.BF16.F32.PACK_AB R28, R37, R28 ;  /* 0x0000001c251c723e */ /* 0x000fe200000010ff */
[----:B------:R-:W-:Y:S01]  /*96b0*/  FFMA R0, R137, R0, R138 ;  /* 0x0000000089007223 */ /* 0x000fe2000000008a */
[----:B------:R-:W-:Y:S01]  /*96c0*/  F2FP.BF16.F32.PACK_AB R30, R41, R30 ;  /* 0x0000001e291e723e */ /* 0x000fe200000010ff */
[----:B------:R-:W-:Y:S01]  /*96d0*/  FFMA R3, R82, R3, R25 ;  /* 0x0000000352037223 */ /* 0x000fe20000000019 */
[----:B------:R-:W-:Y:S01]  /*96e0*/  F2FP.BF16.F32.PACK_AB R32, R45, R32 ;  /* 0x000000202d20723e */ /* 0x000fe200000010ff */
[-C--:B------:R-:W-:Y:S01]  /*96f0*/  FMUL R90, R90, R137.reuse ;  /* 0x000000895a5a7220 */ /* 0x080fe20000400000 */
[----:B------:R-:W-:Y:S01]  /*9700*/  F2FP.BF16.F32.PACK_AB R34, R49, R36 ;  /* 0x000000243122723e */ /* 0x000fe200000010ff */
[-C--:B------:R-:W-:Y:S01]  /*9710*/  FMUL R91, R91, R137.reuse ;  /* 0x000000895b5b7220 */ /* 0x080fe20000400000 */
[----:B------:R-:W-:Y:S01]  /*9720*/  F2FP.BF16.F32.PACK_AB R36, R53, R40 ;  /* 0x000000283524723e */ /* 0x000fe200000010ff */
[----:B------:R-:W-:Y:S01]  /*9730*/  FMUL R94, R94, R137 ;  /* 0x000000895e5e7220 */ /* 0x000fe20000400000 */
        /* <DEDUP_REMOVED lines=64> */
[----:B------:R-:W-:Y:S01]  /*9b40*/  F2FP.BF16.F32.PACK_AB R54, R68, R77 ;  /* 0x0000004d4436723e */ /* 0x000fe200000010ff */
[----:B-12---:R-:W-:Y:S06]  /*9b50*/  @!P0 BRA `(.L_x_41) ;  /* 0x0000000000048947 */ /* 0x006fec0003800000 */
[----:B------:R-:W-:Y:S01]  /*9b60*/  BPT.TRAP 0x1 ;  /* 0x000000040000795c */ /* 0x000fe20000300000 */
.L_x_41:
[----:B------:R-:W-:Y:S05]  /*9b70*/  @P2 BRA `(.L_x_42) ;  /* 0x0000000000082947 */ /* 0x000fea0003800000 */
[----:B------:R-:W1:Y:S02]  /*9b80*/  SYNCS.PHASECHK.TRANS64.TRYWAIT P2, [UR6+0x28400], R72 ;  /* 0x02840048ff0075a7 */ /* 0x000e640008040146 */
[----:B-1----:R-:W-:Y:S05]  /*9b90*/  @!P2 BRA `(.L_x_43) ;  /* 0x0000003c0050a947 */ /* 0x002fea0003800000 */
.L_x_42:
        /* <DEDUP_REMOVED lines=44> */
.L_x_44:
[----:B------:R-:W-:-:S04]  /*9e60*/  ULEA UR6, UR30, UR38, 0x3 ;  /* 0x000000261e067291 */ /* 0x000fc8000f8e183f */
[----:B------:R-:W-:-:S04]  /*9e70*/  UIADD3 UR6, UR6, 0x28428, URZ ;  /* 0x0002842806067890 */ /* 0x000fc8000fffe03f */
[----:B------:R-:W-:-:S09]  /*9e80*/  UPRMT UR6, URZ, 0x654, UR6 ;  /* 0x000006543f067896 */ /* 0x000fd20008000006 */
[----:B------:R-:W-:Y:S01]  /*9e90*/  SYNCS.ARRIVE.TRANS64.RED.A1T0 RZ, [UR6], RZ ;  /* 0x000000ffffff79a7 */ /* 0x000fe20008100406 */
[----:B------:R-:W-:Y:S05]  /*9ea0*/  @P1 BRA `(.L_x_45) ;  /* 0x0000000000041947 */ /* 0x000fea0003800000 */
[----:B------:R-:W-:Y:S01]  /*9eb0*/  BPT.TRAP 0x1 ;  /* 0x000000040000795c */ /* 0x000fe20000300000 */
.L_x_45:
[----:B------:R-:W-:-:S04]  /*9ec0*/  UIADD3 UR30, UR30, 0x1, URZ ;  /* 0x000000011e1e7890 */ /* 0x000fc8000fffe03f */
[----:B------:R-:W-:-:S04]  /*9ed0*/  UISETP.NE.AND UP0, UPT, UR30, 0x5, UPT ;  /* 0x000000051e00788c */ /* 0x000fc8000bf05270 */
[----:B------:R-:W-:Y:S01]  /*9ee0*/  USEL UR30, UR30, URZ, UP0 ;  /* 0x0000003f1e1e7287 */ /* 0x000fe20008000000 */
[----:B------:R-:W-:Y:S11]  /*9ef0*/  @!P0 BRA `(.L_x_46) ;  /* 0x0000000000048947 */ /* 0x000ff60003800000 */
[----:B------:R-:W-:Y:S01]  /*9f00*/  BPT.TRAP 0x1 ;  /* 0x000000040000795c */ /* 0x000fe20000300000 */
.L_x_46:
[----:B------:R-:W-:-:S04]  /*9f10*/  ULEA UR6, UR30, UR38, 0x3 ;  /* 0x000000261e067291 */ /* 0x000fc8000f8e183f */
[----:B------:R-:W-:-:S04]  /*9f20*/  UIADD3 UR6, UR6, 0x28428, URZ ;  /* 0x0002842806067890 */ /* 0x000fc8000fffe03f */
[----:B------:R-:W-:-:S09]  /*9f30*/  UPRMT UR6, URZ, 0x654, UR6 ;  /* 0x000006543f067896 */ /* 0x000fd20008000006 */
[----:B------:R-:W-:Y:S01]  /*9f40*/  SYNCS.ARRIVE.TRANS64.RED.A1T0 RZ, [UR6], RZ ;  /* 0x000000ffffff79a7 */ /* 0x000fe20008100406 */
[----:B------:R-:W-:Y:S05]  /*9f50*/  @P1 BRA `(.L_x_47) ;  /* 0x0000000000041947 */ /* 0x000fea0003800000 */
[----:B------:R-:W-:Y:S01]  /*9f60*/  BPT.TRAP 0x1 ;  /* 0x000000040000795c */ /* 0x000fe20000300000 */
.L_x_47:
[----:B------:R-:W-:Y:S01]  /*9f70*/  UIADD3 UR10, UR10, 0x1, URZ ;  /* 0x000000010a0a7890 */ /* 0x000fe2000fffe03f */
[C---:B------:R-:W-:Y:S01]  /*9f80*/  ISETP.GT.AND P2, PT, R7.reuse, 0x1, PT ;  /* 0x000000010700780c */ /* 0x040fe20003f44270 */
[----:B------:R-:W-:Y:S01]  /*9f90*/  UIADD3 UR30, UR30, 0x1, URZ ;  /* 0x000000011e1e7890 */ /* 0x000fe2000fffe03f */
[----:B------:R-:W-:Y:S01]  /*9fa0*/  IADD3 R7, R7, -0x1, RZ ;  /* 0xffffffff07077810 */ /* 0x000fe20007ffe0ff */
[----:B------:R-:W-:Y:S01]  /*9fb0*/  UISETP.NE.AND UP1, UPT, UR10, 0x5, UPT ;  /* 0x000000050a00788c */ /* 0x000fe2000bf25270 */
[----:B------:R-:W-:Y:S01]  /*9fc0*/  VIADD R4, R4, 0x80 ;  /* 0x0000008004047836 */ /* 0x000fe20000000000 */
[----:B------:R-:W-:Y:S01]  /*9fd0*/  UISETP.NE.AND UP0, UPT, UR30, 0x5, UPT ;  /* 0x000000051e00788c */ /* 0x000fe2000bf05270 */
[----:B-1----:R-:W-:Y:S01]  /*9fe0*/  MOV R9, R5 ;  /* 0x0000000500097202 */ /* 0x002fe20000000f00 */
[----:B------:R-:W-:Y:S01]  /*9ff0*/  USEL UR6, URZ, 0x1, UP1 ;  /* 0x000000013f067887 */ /* 0x000fe20008800000 */
[----:B------:R-:W-:Y:S01]  /*a000*/  IMAD.MOV.U32 R8, RZ, RZ, R6 ;  /* 0x000000ffff087224 */ /* 0x000fe200078e0006 */
[----:B------:R-:W-:-:S02]  /*a010*/  USEL UR30, UR30, URZ, UP0 ;  /* 0x0000003f1e1e7287 */ /* 0x000fc40008000000 */
[----:B------:R-:W-:Y:S02]  /*a020*/  USEL UR53, UR10, URZ, UP1 ;  /* 0x0000003f0a357287 */ /* 0x000fe40008800000 */
[----:B------:R-:W-:Y:S01]  /*a030*/  LOP3.LUT R18, R18, UR6, RZ, 0x3c, !PT ;  /* 0x0000000612127c12 */ /* 0x000fe2000f8e3cff */
[----:B------:R-:W-:Y:S09]  /*a040*/  @P2 BRA `(.L_x_48) ;  /* 0xffffffcc00382947 */ /* 0x000ff2000383ffff */
.L_x_37:
[----:B------:R-:W-:-:S04]  /*a050*/  ULOP3.LUT UR4, UR50, 0x1, URZ, 0xfc, !UPT ;  /* 0x0000000132047892 */ /* 0x000fc8000f8efc3f */
[----:B------:R-:W-:-:S06]  /*a060*/  UISETP.NE.AND UP0, UPT, UR4, 0x3, UPT ;  /* 0x000000030400788c */ /* 0x000fcc000bf05270 */
[----:B------:R-:W-:-:S13]  /*a070*/  PLOP3.LUT P2, PT, PT, PT, UP0, 0x80, 0x0 ;  /* 0x000000000000781c */ /* 0x000fda0003f4f008 */
[----:B------:R-:W-:Y:S05]  /*a080*/  @!P2 BRA `(.L_x_49) ;  /* 0x000000000004a947 */ /* 0x000fea0003800000 */
[----:B------:R-:W-:Y:S01]  /*a090*/  BPT.TRAP 0x1 ;  /* 0x000000040000795c */ /* 0x000fe20000300000 */
.L_x_49:
[----:B------:R-:W-:Y:S02]  /*a0a0*/  UISETP.GT.U32.AND UP0, UPT, UR50, 0x1, UPT ;  /* 0x000000013200788c */ /* 0x000fe4000bf04070 */
[----:B------:R-:W-:-:S04]  /*a0b0*/  ULEA UR4, UR36, UR38, 0x3 ;  /* 0x0000002624047291 */ /* 0x000fc8000f8e183f */
[----:B------:R-:W-:Y:S01]  /*a0c0*/  UIADD3 UR4, UR4, 0x28460, URZ ;  /* 0x0002846004047890 */ /* 0x000fe2000fffe03f */
[----:B------:R-:W-:-:S03]  /*a0d0*/  PLOP3.LUT P2, PT, PT, PT, UP0, 0x80, 0x0 ;  /* 0x000000000000781c */ /* 0x000fc60003f4f008 */
[----:B------:R-:W-:-:S09]  /*a0e0*/  UPRMT UR4, URZ, 0x654, UR4 ;  /* 0x000006543f047896 */ /* 0x000fd20008000004 */
[----:B------:R-:W-:Y:S01]  /*a0f0*/  SYNCS.ARRIVE.TRANS64.RED.A1T0 RZ, [UR4], RZ ;  /* 0x000000ffffff79a7 */ /* 0x000fe20008100404 */
[----:B------:R-:W-:Y:S05]  /*a100*/  @P2 BRA `(.L_x_50) ;  /* 0x0000000000042947 */ /* 0x000fea0003800000 */
[----:B------:R-:W-:Y:S01]  /*a110*/  BPT.TRAP 0x1 ;  /* 0x000000040000795c */ /* 0x000fe20000300000 */
.L_x_50:
[----:B------:R-:W-:Y:S05]  /*a120*/  @!P0 BRA `(.L_x_51) ;  /* 0x0000000000048947 */ /* 0x000fea0003800000 */
[----:B------:R-:W-:Y:S01]  /*a130*/  BPT.TRAP 0x1 ;  /* 0x000000040000795c */ /* 0x000fe20000300000 */
.L_x_51:
[----:B------:R-:W-:-:S04]  /*a140*/  ULEA UR30, UR30, UR38, 0x3 ;  /* 0x000000261e1e7291 */ /* 0x000fc8000f8e183f */
[----:B------:R-:W-:-:S04]  /*a150*/  UIADD3 UR30, UR30, 0x28428, URZ ;  /* 0x000284281e1e7890 */ /* 0x000fc8000fffe03f */
[----:B------:R-:W-:-:S09]  /*a160*/  UPRMT UR30, URZ, 0x654, UR30 ;  /* 0x000006543f1e7896 */ /* 0x000fd2000800001e */
[----:B------:R-:W-:Y:S01]  /*a170*/  SYNCS.ARRIVE.TRANS64.RED.A1T0 RZ, [UR30], RZ ;  /* 0x000000ffffff79a7 */ /* 0x000fe2000810041e */
[----:B------:R-:W-:Y:S05]  /*a180*/  @P1 BRA `(.L_x_52) ;  /* 0x0000000000041947 */ /* 0x000fea0003800000 */
[----:B------:R-:W-:Y:S01]  /*a190*/  BPT.TRAP 0x1 ;  /* 0x000000040000795c */ /* 0x000fe20000300000 */
.L_x_52:
[----:B------:R-:W1:Y:S01]  /*a1a0*/  SHFL.BFLY PT, R4, R3, 0x1, 0x1f ;  /* 0x0c201f0003047f89 */ /* 0x000e6200000e0000 */
[----:B------:R-:W-:Y:S01]  /*a1b0*/  BSSY B0, `(.L_x_53) ;  /* 0x0000023000007945 */ /* 0x000fe20003800000 */
[----:B------:R-:W-:Y:S01]  /*a1c0*/  MOV R11, 0x7f800000 ;  /* 0x7f800000000b7802 */ /* 0x000fe20000000f00 */
[----:B------:R-:W-:Y:S01]  /*a1d0*/  IMAD.MOV.U32 R10, RZ, RZ, 0x3f800000 ;  /* 0x3f800000ff0a7424 */ /* 0x000fe200078e00ff */
[----:B------:R-:W2:Y:S01]  /*a1e0*/  SHFL.BFLY PT, R7, R0, 0x1, 0x1f ;  /* 0x0c201f0000077f89 */ /* 0x000ea200000e0000 */
[----:B------:R-:W-:Y:S01]  /*a1f0*/  MOV R8, 0x3f800000 ;  /* 0x3f80000000087802 */ /* 0x000fe20000000f00 */
[----:B------:R-:W-:Y:S02]  /*a200*/  IMAD.MOV.U32 R13, RZ, RZ, 0x7f800000 ;  /* 0x7f800000ff0d7424 */ /* 0x000fe400078e00ff */
[----:B-1----:R-:W-:Y:S01]  /*a210*/  FADD R4, R4, R3 ;  /* 0x0000000304047221 */ /* 0x002fe20000000000 */
[----:B--2---:R-:W-:-:S04]  /*a220*/  FADD R14, R7, R0 ;  /* 0x00000000070e7221 */ /* 0x004fc80000000000 */
[----:B------:R-:W1:Y:S04]  /*a230*/  SHFL.BFLY PT, R9, R4, 0x2, 0x1f ;  /* 0x0c401f0004097f89 */ /* 0x000e6800000e0000 */
[----:B------:R-:W2:Y:S01]  /*a240*/  SHFL.BFLY PT, R21, R14, 0x2, 0x1f ;  /* 0x0c401f000e157f89 */ /* 0x000ea200000e0000 */
[C---:B-1----:R-:W-:Y:S01]  /*a250*/  FSETP.NE.AND P0, PT, R4.reuse, -R9, PT ;  /* 0x800000090400720b */ /* 0x042fe20003f05000 */
[----:B------:R-:W-:Y:S01]  /*a260*/  FADD R3, R4, R9 ;  /* 0x0000000904037221 */ /* 0x000fe20000000000 */
[----:B--2---:R-:W-:-:S11]  /*a270*/  FADD R7, R14, R21 ;  /* 0x000000150e077221 */ /* 0x004fd60000000000 */
[----:B------:R-:W-:Y:S05]  /*a280*/  @!P0 BRA `(.L_x_54) ;  /* 0x0000000000548947 */ /* 0x000fea0003800000 */
[----:B------:R-:W-:Y:S01]  /*a290*/  IADD3 R0, R3, 0x1800000, RZ ;  /* 0x0180000003007810 */ /* 0x000fe20007ffe0ff */
[----:B------:R-:W-:Y:S03]  /*a2a0*/  BSSY B1, `(.L_x_55) ;  /* 0x000000c000017945 */ /* 0x000fe60003800000 */
[----:B------:R-:W-:-:S04]  /*a2b0*/  LOP3.LUT R0, R0, 0x7f800000, RZ, 0xc0, !PT ;  /* 0x7f80000000007812 */ /* 0x000fc800078ec0ff */
[----:B------:R-:W-:-:S13]  /*a2c0*/  ISETP.GT.U32.AND P0, PT, R0, 0x1ffffff, PT ;  /* 0x01ffffff0000780c */ /* 0x000fda0003f04070 */
[----:B------:R-:W-:Y:S05]  /*a2d0*/  @P0 BRA `(.L_x_56) ;  /* 0x0000000000100947 */ /* 0x000fea0003800000 */
[----:B------:R-:W-:-:S07]  /*a2e0*/  MOV R12, 0xa300 ;  /* 0x0000a300000c7802 */ /* 0x000fce0000000f00 */
[----:B------:R-:W-:Y:S05]  /*a2f0*/  CALL.REL.NOINC `($__internal_0_$__cuda_sm20_rcp_rn_f32_slowpath) ;  /* 0x0000003800887944 */ /* 0x000fea0003c00000 */
[----:B------:R-:W-:Y:S01]  /*a300*/  IMAD.MOV.U32 R8, RZ, RZ, R4 ;  /* 0x000000ffff087224 */ /* 0x000fe200078e0004 */
[----:B------:R-:W-:Y:S06]  /*a310*/  BRA `(.L_x_57) ;  /* 0x0000000000107947 */ /* 0x000fec0003800000 */
.L_x_56:
[----:B------:R-:W1:Y:S02]  /*a320*/  MUFU.RCP R8, R3 ;  /* 0x0000000300087308 */ /* 0x000e640000001000 */
[----:B-1----:R-:W-:-:S04]  /*a330*/  FFMA R0, R3, R8, -1 ;  /* 0xbf80000003007423 */ /* 0x002fc80000000008 */
[----:B------:R-:W-:-:S04]  /*a340*/  FADD.FTZ R9, -R0, -RZ ;  /* 0x800000ff00097221 */ /* 0x000fc80000010100 */
[----:B------:R-:W-:-:S07]  /*a350*/  FFMA R8, R8, R9, R8 ;  /* 0x0000000908087223 */ /* 0x000fce0000000008 */
.L_x_57:
[----:B------:R-:W-:Y:S05]  /*a360*/  BSYNC B1 ;  /* 0x0000000000017941 */ /* 0x000fea0003800000 */
.L_x_55:
[----:B------:R-:W-:Y:S01]  /*a370*/  FSETP.GEU.AND P0, PT, |R3|, 1.175494350822287508e-38, PT ;  /* 0x008000000300780b */ /* 0x000fe20003f0e200 */
[----:B------:R-:W-:-:S12]  /*a380*/  ULDC UR4, c[0x0][0x600] ;  /* 0x0001800000047ab9 */ /* 0x000fd80000000800 */
[----:B------:R-:W-:-:S04]  /*a390*/  @!P0 FMUL R3, R3, 16777216 ;  /* 0x4b80000003038820 */ /* 0x000fc80000400000 */
[----:B------:R-:W1:Y:S02]  /*a3a0*/  MUFU.LG2 R0, R3 ;  /* 0x0000000300007308 */ /* 0x000e640000000c00 */
[----:B-1----:R-:W-:-:S04]  /*a3b0*/  @!P0 FADD R0, R0, -24 ;  /* 0xc1c0000000008421 */ /* 0x002fc80000000000 */
[----:B------:R-:W-:-:S04]  /*a3c0*/  FMUL R0, R0, 0.69314718246459960938 ;  /* 0x3f31721800007820 */ /* 0x000fc80000400000 */
[----:B------:R-:W-:-:S07]  /*a3d0*/  FFMA R13, R5, UR4, R0 ;  /* 0x00000004050d7c23 */ /* 0x000fce0008000000 */
.L_x_54:
[----:B------:R-:W-:Y:S05]  /*a3e0*/  BSYNC B0 ;  /* 0x0000000000007941 */ /* 0x000fea0003800000 */
.L_x_53:
[----:B------:R-:W-:Y:S01]  /*a3f0*/  FSETP.NE.AND P0, PT, R14, -R21, PT ;  /* 0x800000150e00720b */ /* 0x000fe20003f05000 */
[----:B------:R-:W-:Y:S01]  /*a400*/  ULDC UR4, c[0x0][0x608] ;  /* 0x0001820000047ab9 */ /* 0x000fe20000000800 */
[----:B------:R-:W-:Y:S01]  /*a410*/  BSSY B0, `(.L_x_58) ;  /* 0x0000031000007945 */ /* 0x000fe20003800000 */
[----:B------:R-:W-:-:S04]  /*a420*/  FMUL R8, R8, UR4 ;  /* 0x0000000408087c20 */ /* 0x000fc80008400000 */
        /* <DEDUP_REMOVED lines=24> */
[----:B------:R-:W-:Y:S06]  /*a5b0*/  @!P0 BRA `(.L_x_59) ;  /* 0x0000000000588947 */ /* 0x000fec0003800000 */
[----:B------:R-:W-:Y:S01]  /*a5c0*/  IADD3 R0, R7, 0x1800000, RZ ;  /* 0x0180000007007810 */ /* 0x000fe20007ffe0ff */
[----:B------:R-:W-:Y:S03]  /*a5d0*/  BSSY B1, `(.L_x_60) ;  /* 0x000000d000017945 */ /* 0x000fe60003800000 */
[----:B------:R-:W-:-:S04]  /*a5e0*/  LOP3.LUT R0, R0, 0x7f800000, RZ, 0xc0, !PT ;  /* 0x7f80000000007812 */ /* 0x000fc800078ec0ff */
[----:B------:R-:W-:-:S13]  /*a5f0*/  ISETP.GT.U32.AND P0, PT, R0, 0x1ffffff, PT ;  /* 0x01ffffff0000780c */ /* 0x000fda0003f04070 */
[----:B------:R-:W-:Y:S05]  /*a600*/  @P0 BRA `(.L_x_61) ;  /* 0x0000000000140947 */ /* 0x000fea0003800000 */
[----:B------:R-:W-:Y:S01]  /*a610*/  IMAD.MOV.U32 R3, RZ, RZ, R7 ;  /* 0x000000ffff037224 */ /* 0x000fe200078e0007 */
[----:B------:R-:W-:-:S07]  /*a620*/  MOV R12, 0xa640 ;  /* 0x0000a640000c7802 */ /* 0x000fce0000000f00 */
[----:B------:R-:W-:Y:S05]  /*a630*/  CALL.REL.NOINC `($__internal_0_$__cuda_sm20_rcp_rn_f32_slowpath) ;  /* 0x0000003400b87944 */ /* 0x000fea0003c00000 */
[----:B------:R-:W-:Y:S01]  /*a640*/  MOV R10, R4 ;  /* 0x00000004000a7202 */ /* 0x000fe20000000f00 */
[----:B------:R-:W-:Y:S06]  /*a650*/  BRA `(.L_x_62) ;  /* 0x0000000000107947 */ /* 0x000fec0003800000 */
.L_x_61:
[----:B------:R-:W1:Y:S02]  /*a660*/  MUFU.RCP R10, R7 ;  /* 0x00000007000a7308 */ /* 0x000e640000001000 */
[----:B-1----:R-:W-:-:S04]  /*a670*/  FFMA R0, R7, R10, -1 ;  /* 0xbf80000007007423 */ /* 0x002fc8000000000a */
[----:B------:R-:W-:-:S04]  /*a680*/  FADD.FTZ R3, -R0, -RZ ;  /* 0x800000ff00037221 */ /* 0x000fc80000010100 */
[----:B------:R-:W-:-:S07]  /*a690*/  FFMA R10, R10, R3, R10 ;  /* 0x000000030a0a7223 */ /* 0x000fce000000000a */
.L_x_62:
[----:B------:R-:W-:Y:S05]  /*a6a0*/  BSYNC B1 ;  /* 0x0000000000017941 */ /* 0x000fea0003800000 */
.L_x_60:
[----:B------:R-:W-:Y:S01]  /*a6b0*/  FSETP.GEU.AND P0, PT, |R7|, 1.175494350822287508e-38, PT ;  /* 0x008000000700780b */ /* 0x000fe20003f0e200 */
[----:B------:R-:W-:-:S12]  /*a6c0*/  ULDC UR4, c[0x0][0x600] ;  /* 0x0001800000047ab9 */ /* 0x000fd80000000800 */
[----:B------:R-:W-:-:S04]  /*a6d0*/  @!P0 FMUL R7, R7, 16777216 ;  /* 0x4b80000007078820 */ /* 0x000fc80000400000 */
[----:B------:R-:W1:Y:S02]  /*a6e0*/  MUFU.LG2 R0, R7 ;  /* 0x0000000700007308 */ /* 0x000e640000000c00 */
[----:B-1----:R-:W-:-:S04]  /*a6f0*/  @!P0 FADD R0, R0, -24 ;  /* 0xc1c0000000008421 */ /* 0x002fc80000000000 */
[----:B------:R-:W-:-:S04]  /*a700*/  FMUL R11, R0, 0.69314718246459960938 ;  /* 0x3f317218000b7820 */ /* 0x000fc80000400000 */
[----:B------:R-:W-:-:S07]  /*a710*/  FFMA R11, R6, UR4, R11 ;  /* 0x00000004060b7c23 */ /* 0x000fce000800000b */
.L_x_59:
[----:B------:R-:W-:Y:S05]  /*a720*/  BSYNC B0 ;  /* 0x0000000000007941 */ /* 0x000fea0003800000 */
.L_x_58:
[----:B------:R-:W-:Y:S01]  /*a730*/  SHF.L.U32 R0, R19, 0x1f, RZ ;  /* 0x0000001f13007819 */ /* 0x000fe200000006ff */
[----:B------:R-:W-:Y:S01]  /*a740*/  UISETP.NE.AND UP0, UPT, UR52, 0x1, UPT ;  /* 0x000000013400788c */ /* 0x000fe2000bf05270 */
[----:B------:R-:W-:Y:S01]  /*a750*/  LOP3.LUT P0, RZ, R2, 0x3, RZ, 0xc0, !PT ;  /* 0x0000000302ff7812 */ /* 0x000fe2000780c0ff */
[----:B------:R-:W-:Y:S01]  /*a760*/  UISETP.NE.AND UP1, UPT, UR52, 0x2, UPT ;  /* 0x000000023400788c */ /* 0x000fe2000bf25270 */
[----:B------:R-:W1:Y:S01]  /*a770*/  SYNCS.PHASECHK.TRANS64.TRYWAIT P1, [UR28+0x8], R0 ;  /* 0x00000800ff0075a7 */ /* 0x000e62000802015c */
[----:B------:R-:W-:Y:S01]  /*a780*/  ULDC UR4, c[0x0][0x608] ;  /* 0x0001820000047ab9 */ /* 0x000fe20000000800 */
[----:B------:R-:W-:Y:S01]  /*a790*/  USHF.L.U32 UR42, UR42, 0x6, URZ ;  /* 0x000000062a2a7899 */ /* 0x000fe2000800063f */
[----:B------:R-:W-:-:S05]  /*a7a0*/  FMUL R10, R10, UR4 ;  /* 0x000000040a0a7c20 */ /* 0x000fca0008400000 */
[----:B------:R-:W-:Y:S02]  /*a7b0*/  @!UP0 ULOP3.LUT UP2, URZ, UR36, 0x2, URZ, 0xc0, !UPT ;  /* 0x00000002243f8892 */ /* 0x000fe4000f84c03f */
[----:B------:R-:W-:Y:S02]  /*a7c0*/  @!UP0 ULOP3.LUT UR36, UR36, 0x1, URZ, 0xc0, !UPT ;  /* 0x0000000124248892 */ /* 0x000fe4000f8ec03f */
[----:B------:R-:W-:Y:S02]  /*a7d0*/  @!UP0 USEL UR5, URZ, 0x1, UP2 ;  /* 0x000000013f058887 */ /* 0x000fe40009000000 */
[----:B------:R-:W-:Y:S02]  /*a7e0*/  @!UP1 UIADD3 UR6, UR36, 0x1, URZ ;  /* 0x0000000124069890 */ /* 0x000fe4000fffe03f */
[----:B------:R-:W-:Y:S02]  /*a7f0*/  @!UP0 ULOP3.LUT UR37, UR37, UR5, URZ, 0x3c, !UPT ;  /* 0x0000000525258292 */ /* 0x000fe4000f8e3c3f */
[----:B------:R-:W-:-:S02]  /*a800*/  @!UP1 UISETP.GT.U32.AND UP2, UPT, UR6, 0x1, UPT ;  /* 0x000000010600988c */ /* 0x000fc4000bf44070 */
[----:B------:R-:W-:Y:S02]  /*a810*/  @!UP1 ULOP3.LUT UR36, UR36, 0x1, URZ, 0xc, !UPT ;  /* 0x0000000124249892 */ /* 0x000fe4000f8e0c3f */
[----:B------:R-:W-:-:S04]  /*a820*/  @!UP1 USEL UR5, URZ, 0x1, !UP2 ;  /* 0x000000013f059887 */ /* 0x000fc8000d000000 */
[----:B------:R-:W-:Y:S01]  /*a830*/  @!UP1 ULOP3.LUT UR37, UR37, UR5, URZ, 0x3c, !UPT ;  /* 0x0000000525259292 */ /* 0x000fe2000f8e3c3f */
[----:B-1----:R-:W-:Y:S11]  /*a840*/  @!P1 BRA `(.L_x_63) ;  /* 0x00000030003c9947 */ /* 0x002ff60003800000 */
.L_x_129:
[----:B------:R-:W-:Y:S04]  /*a850*/  BSSY B0, `(.L_x_64) ;  /* 0x000001a000007945 */ /* 0x000fe80003800000 */
[----:B------:R-:W-:Y:S05]  /*a860*/  @P0 BRA `(.L_x_65) ;  /* 0x0000000000600947 */ /* 0x000fea0003800000 */
[----:B------:R-:W2:Y:S01]  /*a870*/  LDC R4, c[0x0][0xa10] ;  /* 0x00028400ff047b82 */ /* 0x000ea20000000800 */
[----:B-1----:R-:W-:Y:S01]  /*a880*/  LOP3.LUT R0, R2, 0x60, RZ, 0xc0, !PT ;  /* 0x0000006002007812 */ /* 0x002fe200078ec0ff */
[----:B------:R-:W-:Y:S01]  /*a890*/  IMAD R5, RZ, RZ, -UR47 ;  /* 0x8000002fff057e24 */ /* 0x000fe2000f8e02ff */
[----:B------:R-:W-:Y:S01]  /*a8a0*/  SHF.R.U32.HI R3, RZ, 0x2, R2 ;  /* 0x00000002ff037819 */ /* 0x000fe20000011602 */
[----:B------:R-:W-:Y:S01]  /*a8b0*/  ULDC UR4, c[0x0][0x288] ;  /* 0x0000a20000047ab9 */ /* 0x000fe20000000800 */
[----:B------:R-:W-:Y:S02]  /*a8c0*/  SHF.R.U32.HI R0, RZ, 0x5, R0 ;  /* 0x00000005ff007819 */ /* 0x000fe40000011600 */
[----:B------:R-:W-:Y:S01]  /*a8d0*/  LOP3.LUT R3, R3, 0x7, RZ, 0xc0, !PT ;  /* 0x0000000703037812 */ /* 0x000fe200078ec0ff */
[----:B------:R-:W1:Y:S01]  /*a8e0*/  LDC.64 R6, c[0x0][0x688] ;  /* 0x0001a200ff067b82 */ /* 0x000e620000000a00 */
[----:B------:R-:W-:-:S04]  /*a8f0*/  SHF.L.U32 R0, R0, 0x4, RZ ;  /* 0x0000000400007819 */ /* 0x000fc800000006ff */
[----:B------:R-:W-:Y:S01]  /*a900*/  LOP3.LUT R3, R0, 0xfffffff0, R3, 0xe2, !PT ;  /* 0xfffffff000037812 */ /* 0x000fe200078ee203 */
[----:B--2---:R-:W-:-:S04]  /*a910*/  IMAD R5, R4, R5, UR46 ;  /* 0x0000002e04057e24 */ /* 0x004fc8000f8e0205 */
[----:B-1----:R-:W-:Y:S02]  /*a920*/  IMAD R0, R5, R6, UR42 ;  /* 0x0000002a05007e24 */ /* 0x002fe4000f8e0206 */
[----:B------:R-:W-:Y:S02]  /*a930*/  VIADD R5, R3, UR42 ;  /* 0x0000002a03057c36 */ /* 0x000fe40008000000 */
[----:B------:R-:W-:-:S03]  /*a940*/  IMAD R0, R7, UR44, R0 ;  /* 0x0000002c07007c24 */ /* 0x000fc6000f8e0200 */
[----:B------:R-:W-:Y:S02]  /*a950*/  IADD3 R4, R5, 0x8, RZ ;  /* 0x0000000805047810 */ /* 0x000fe40007ffe0ff */
[----:B------:R-:W-:Y:S02]  /*a960*/  IADD3 R3, P2, R3, R0, RZ ;  /* 0x0000000003037210 */ /* 0x000fe40007f5e0ff */
[----:B------:R-:W-:Y:S02]  /*a970*/  ISETP.GE.U32.AND P0, PT, R5, UR4, PT ;  /* 0x0000000405007c0c */ /* 0x000fe4000bf06070 */
[----:B------:R-:W-:Y:S01]  /*a980*/  ISETP.GE.U32.AND P1, PT, R4, UR4, PT ;  /* 0x0000000404007c0c */ /* 0x000fe2000bf26070 */
[----:B------:R-:W-:Y:S01]  /*a990*/  ULDC.64 UR4, c[0x0][0x680] ;  /* 0x0001a00000047ab9 */ /* 0x000fe20000000a00 */
[----:B------:R-:W-:Y:S02]  /*a9a0*/  LEA.HI.X.SX32 R0, R0, RZ, 0x1, P2 ;  /* 0x000000ff00007211 */ /* 0x000fe400010f0eff */
[----:B------:R-:W-:-:S04]  /*a9b0*/  LEA R4, P2, R3, UR4, 0x2 ;  /* 0x0000000403047c11 */ /* 0x000fc8000f8410ff */
[----:B------:R-:W-:-:S05]  /*a9c0*/  LEA.HI.X R5, R3, UR5, R0, 0x2, P2 ;  /* 0x0000000503057c11 */ /* 0x000fca00090f1400 */
[----:B------:R2:W-:Y:S04]  /*a9d0*/  @!P0 STG.E desc[UR56][R4.64], R13 ;  /* 0x0000000d04008986 */ /* 0x0005e8000c101938 */
[----:B------:R2:W-:Y:S02]  /*a9e0*/  @!P1 STG.E desc[UR56][R4.64+0x20], R11 ;  /* 0x0000200b04009986 */ /* 0x0005e4000c101938 */
.L_x_65:
[----:B------:R-:W-:Y:S05]  /*a9f0*/  BSYNC B0 ;  /* 0x0000000000007941 */ /* 0x000fea0003800000 */
.L_x_64:
[----:B------:R-:W-:Y:S01]  /*aa00*/  ULDC.64 UR4, c[0x0][0x730] ;  /* 0x0001cc0000047ab9 */ /* 0x000fe20000000a00 */
[-C--:B------:R-:W-:Y:S01]  /*aa10*/  FMUL R90, R90, R10.reuse ;  /* 0x0000000a5a5a7220 */ /* 0x080fe20000400000 */
[----:B------:R-:W-:Y:S01]  /*aa20*/  ISETP.NE.U32.AND P0, PT, RZ, UR4, PT ;  /* 0x00000004ff007c0c */ /* 0x000fe2000bf05070 */
[-C--:B------:R-:W-:Y:S01]  /*aa30*/  FMUL R91, R91, R10.reuse ;  /* 0x0000000a5b5b7220 */ /* 0x080fe20000400000 */
[-C--:B------:R-:W-:Y:S01]  /*aa40*/  FMUL R94, R94, R10.reuse ;  /* 0x0000000a5e5e7220 */ /* 0x080fe20000400000 */
[-C--:B------:R-:W-:Y:S01]  /*aa50*/  FMUL R95, R95, R10.reuse ;  /* 0x0000000a5f5f7220 */ /* 0x080fe20000400000 */
[----:B------:R-:W-:Y:S01]  /*aa60*/  ISETP.NE.AND.EX P0, PT, RZ, UR5, PT, P0 ;  /* 0x00000005ff007c0c */ /* 0x000fe2000bf05300 */
        /* <DEDUP_REMOVED lines=20> */
[----:B------:R-:W-:Y:S06]  /*abb0*/  @P0 BRA `(.L_x_66) ;  /* 0x0000000000240947 */ /* 0x000fec0003800000 */
[----:B------:R-:W-:Y:S02]  /*abc0*/  ULDC.64 UR4, c[0x0][0x728] ;  /* 0x0001ca0000047ab9 */ /* 0x000fe40000000a00 */
[----:B------:R-:W-:-:S04]  /*abd0*/  ISETP.NE.U32.AND P0, PT, RZ, UR4, PT ;  /* 0x00000004ff007c0c */ /* 0x000fc8000bf05070 */
[----:B------:R-:W-:-:S13]  /*abe0*/  ISETP.NE.AND.EX P0, PT, RZ, UR5, PT, P0 ;  /* 0x00000005ff007c0c */ /* 0x000fda000bf05300 */
[----:B------:R-:W-:Y:S05]  /*abf0*/  @!P0 BRA `(.L_x_67) ;  /* 0x00000000000c8947 */ /* 0x000fea0003800000 */
[----:B--2---:R-:W2:Y:S02]  /*ac00*/  LDC.64 R4, c[0x0][0x728] ;  /* 0x0001ca00ff047b82 */ /* 0x004ea40000000a00 */
[----:B--2---:R3:W5:Y:S01]  /*ac10*/  LDG.E R16, desc[UR56][R4.64] ;  /* 0x0000003804107981 */ /* 0x004762000c1e1900 */
[----:B------:R-:W-:Y:S05]  /*ac20*/  BRA `(.L_x_66) ;  /* 0x0000000000087947 */ /* 0x000fea0003800000 */
.L_x_67:
[----:B------:R-:W-:Y:S02]  /*ac30*/  ULDC UR4, c[0x0][0x720] ;  /* 0x0001c80000047ab9 */ /* 0x000fe40000000800 */
[----:B------:R-:W-:-:S07]  /*ac40*/  IMAD.U32 R16, RZ, RZ, UR4 ;  /* 0x00000004ff107e24 */ /* 0x000fce000f8e00ff */
.L_x_66:
[----:B-1----:R-:W-:-:S04]  /*ac50*/  MOV R0, RZ ;  /* 0x000000ff00007202 */ /* 0x002fc80000000f00 */
[----:B------:R-:W-:-:S13]  /*ac60*/  LOP3.LUT P0, RZ, R0, 0x1bf, RZ, 0xc0, !PT ;  /* 0x000001bf00ff7812 */ /* 0x000fda000780c0ff */
[----:B------:R-:W-:Y:S05]  /*ac70*/  @!P0 BRA `(.L_x_68) ;  /* 0x0000000000408947 */ /* 0x000fea0003800000 */
[----:B------:R-:W-:Y:S01]  /*ac80*/  MOV R0, 0x0 ;  /* 0x0000000000007802 */ /* 0x000fe20000000f00 */
[----:B------:R-:W-:Y:S01]  /*ac90*/  ULDC.64 UR4, c[0x4][0x70] ;  /* 0x01001c0000047ab9 */ /* 0x000fe20000000a00 */
[----:B------:R-:W-:Y:S01]  /*aca0*/  ULDC.64 UR6, c[0x4][0x8] ;  /* 0x0100020000067ab9 */ /* 0x000fe20000000a00 */
[----:B--23--:R-:W-:Y:S01]  /*acb0*/  MOV R4, UR4 ;  /* 0x0000000400047c02 */ /* 0x00cfe20008000f00 */
[----:B------:R1:W2:Y:S01]  /*acc0*/  LDC.64 R14, c[0x4][R0] ;  /* 0x01000000000e7b82 */ /* 0x0002a20000000a00 */
[----:B------:R-:W-:Y:S01]  /*acd0*/  IMAD.U32 R5, RZ, RZ, UR5 ;  /* 0x00000005ff057e24 */ /* 0x000fe2000f8e00ff */
[----:B------:R-:W-:Y:S01]  /*ace0*/  ULDC.64 UR4, c[0x4][0x78] ;  /* 0x01001e0000047ab9 */ /* 0x000fe20000000a00 */
[----:B------:R-:W-:Y:S01]  /*acf0*/  MOV R10, UR6 ;  /* 0x00000006000a7c02 */ /* 0x000fe20008000f00 */
[----:B------:R-:W-:Y:S01]  /*ad00*/  IMAD.U32 R7, RZ, RZ, UR5 ;  /* 0x00000005ff077e24 */ /* 0x000fe2000f8e00ff */
[----:B------:R-:W-:Y:S01]  /*ad10*/  MOV R6, UR4 ;  /* 0x0000000400067c02 */ /* 0x000fe20008000f00 */
[----:B------:R-:W-:Y:S01]  /*ad20*/  IMAD.U32 R11, RZ, RZ, UR7 ;  /* 0x00000007ff0b7e24 */ /* 0x000fe2000f8e00ff */
[----:B------:R-:W-:Y:S01]  /*ad30*/  MOV R8, 0x70 ;  /* 0x0000007000087802 */ /* 0x000fe20000000f00 */
[----:B------:R-:W-:Y:S01]  /*ad40*/  IMAD.MOV.U32 R12, RZ, RZ, 0x1 ;  /* 0x00000001ff0c7424 */ /* 0x000fe200078e00ff */
[----:B-1----:R-:W-:-:S07]  /*ad50*/  MOV R13, RZ ;  /* 0x000000ff000d7202 */ /* 0x002fce0000000f00 */
[----:B------:R-:W-:-:S07]  /*ad60*/  LEPC R20, `(.L_x_68) ;  /* 0x000000001014794e */ /* 0x000fce0000000000 */
[----:B--2--5:R-:W-:Y:S05]  /*ad70*/  CALL.ABS.NOINC R14 ;  /* 0x000000000e007343 */ /* 0x024fea0003c00000 */
.L_x_68:
[----:B------:R-:W-:Y:S01]  /*ad80*/  MOV R0, UR52 ;  /* 0x0000003400007c02 */ /* 0x000fe20008000f00 */
[----:B------:R-:W-:-:S04]  /*ad90*/  IMAD.U32 R23, RZ, RZ, UR38 ;  /* 0x00000026ff177e24 */ /* 0x000fc8000f8e00ff */
[----:B------:R-:W-:-:S04]  /*ada0*/  IMAD R23, R0, 0x2200, R23 ;  /* 0x0000220000177824 */ /* 0x000fc800078e0217 */
[----:B------:R-:W-:-:S05]  /*adb0*/  VIADD R24, R23, 0x21e00 ;  /* 0x00021e0017187836 */ /* 0x000fca0000000000 */
        /* <DEDUP_REMOVED lines=18> */
.L_x_69:
[C---:B------:R-:W-:Y:S01]  /*aee0*/  IMAD.SHL.U32 R0, R2.reuse, 0x10, RZ ;  /* 0x0000001002007824 */ /* 0x040fe200078e00ff */
[----:B------:R-:W-:Y:S01]  /*aef0*/  SHF.L.U32 R3, R2, 0x5, RZ ;  /* 0x0000000502037819 */ /* 0x000fe200000006ff */
[----:B------:R-:W-:Y:S01]  /*af00*/  ULDC.64 UR4, c[0x0][0x730] ;  /* 0x0001cc0000047ab9 */ /* 0x000fe20000000a00 */
[----:B--23--:R-:W-:Y:S02]  /*af10*/  SHF.R.U32.HI R5, RZ, 0x1, R2 ;  /* 0x00000001ff057819 */ /* 0x00cfe40000011602 */
[----:B------:R-:W-:Y:S02]  /*af20*/  LOP3.LUT R0, R0, 0x600, RZ, 0xc0, !PT ;  /* 0x0000060000007812 */ /* 0x000fe400078ec0ff */
[----:B------:R-:W-:Y:S02]  /*af30*/  LOP3.LUT R4, R3, 0xc0, RZ, 0xc0, !PT ;  /* 0x000000c003047812 */ /* 0x000fe400078ec0ff */
[--C-:B------:R-:W-:Y:S02]  /*af40*/  LOP3.LUT R0, R0, 0x20, R3.reuse, 0xf8, !PT ;  /* 0x0000002000007812 */ /* 0x100fe400078ef803 */
[----:B------:R-:W-:Y:S01]  /*af50*/  ISETP.NE.U32.AND P0, PT, RZ, UR4, PT ;  /* 0x00000004ff007c0c */ /* 0x000fe2000bf05070 */
[----:B------:R-:W-:Y:S01]  /*af60*/  ULDC UR4, c[0x0][0x720] ;  /* 0x0001c80000047ab9 */ /* 0x000fe20000000800 */
[----:B------:R-:W-:-:S02]  /*af70*/  LOP3.LUT R3, R0, 0x100, R3, 0xf8, !PT ;  /* 0x0000010000037812 */ /* 0x000fc400078ef803 */
[----:B------:R-:W-:Y:S02]  /*af80*/  LOP3.LUT R0, R2, 0x7f, RZ, 0xc0, !PT ;  /* 0x0000007f02007812 */ /* 0x000fe400078ec0ff */
[----:B------:R-:W-:Y:S02]  /*af90*/  LOP3.LUT R4, R4, 0x8, R5, 0xf8, !PT ;  /* 0x0000000804047812 */ /* 0x000fe400078ef805 */
[----:B------:R-:W-:Y:S01]  /*afa0*/  SHF.L.U32 R5, R2, 0x2, RZ ;  /* 0x0000000202057819 */ /* 0x000fe200000006ff */
[----:B------:R-:W-:Y:S01]  /*afb0*/  VIADD R0, R0, 0x1f ;  /* 0x0000001f00007836 */ /* 0x000fe20000000000 */
[----:B------:R-:W-:Y:S02]  /*afc0*/  ISETP.NE.AND.EX P0, PT, RZ, UR5, PT, P0 ;  /* 0x00000005ff007c0c */ /* 0x000fe4000bf05300 */
[----:B------:R-:W-:Y:S02]  /*afd0*/  LOP3.LUT R4, R4, 0x18, R5, 0x78, !PT ;  /* 0x0000001804047812 */ /* 0x000fe400078e7805 */
[----:B-----5:R-:W-:-:S02]  /*afe0*/  FSEL R59, R16, UR4, !P0 ;  /* 0x00000004103b7c08 */ /* 0x020fc4000c000000 */
[----:B------:R-:W-:Y:S02]  /*aff0*/  ISETP.GT.U32.AND P1, PT, R0, 0x3e, PT ;  /* 0x0000003e0000780c */ /* 0x000fe40003f24070 */
[----:B------:R-:W-:Y:S01]  /*b000*/  LOP3.LUT R25, R3, R4, RZ, 0xfc, !PT ;  /* 0x0000000403197212 */ /* 0x000fe200078efcff */
        /* <DEDUP_REMOVED lines=16> */
[----:B------:R-:W-:Y:S01]  /*b110*/  F2FP.BF16.F32.PACK_AB R4, R3, R4 ;  /* 0x000000040304723e */ /* 0x000fe200000010ff */
[-C--:B------:R-:W-:Y:S01]  /*b120*/  FMUL R26, R26, R59.reuse ;  /* 0x0000003b1a1a7220 */ /* 0x080fe20000400000 */
[----:B------:R-:W-:Y:S01]  /*b130*/  LOP3.LUT P0, RZ, R2, 0x4, RZ, 0xc0, !PT ;  /* 0x0000000402ff7812 */ /* 0x000fe2000780c0ff */
[-C--:B------:R-:W-:Y:S01]  /*b140*/  FMUL R27, R27, R59.reuse ;  /* 0x0000003b1b1b7220 */ /* 0x080fe20000400000 */
[----:B------:R-:W-:Y:S01]  /*b150*/  MOV R3, 0x20 ;  /* 0x0000002000037802 */ /* 0x000fe20000000f00 */
[-C--:B------:R-:W-:Y:S01]  /*b160*/  FMUL R28, R28, R59.reuse ;  /* 0x0000003b1c1c7220 */ /* 0x080fe20000400000 */
[----:B------:R-:W-:Y:S01]  /*b170*/  F2FP.BF16.F32.PACK_AB R6, R7, R6 ;  /* 0x000000060706723e */ /* 0x000fe200000010ff */
[-C--:B------:R-:W-:Y:S01]  /*b180*/  FMUL R29, R29, R59.reuse ;  /* 0x0000003b1d1d7220 */ /* 0x080fe20000400000 */
[----:B------:R-:W-:Y:S01]  /*b190*/  F2FP.BF16.F32.PACK_AB R7, R9, R8 ;  /* 0x000000080907723e */ /* 0x000fe200000010ff */
[-C--:B------:R-:W-:Y:S01]  /*b1a0*/  FMUL R30, R30, R59.reuse ;  /* 0x0000003b1e1e7220 */ /* 0x080fe20000400000 */
[----:B------:R-:W-:Y:S01]  /*b1b0*/  F2FP.BF16.F32.PACK_AB R8, R11, R10 ;  /* 0x0000000a0b08723e */ /* 0x000fe200000010ff */
[-C--:B------:R-:W-:Y:S01]  /*b1c0*/  FMUL R31, R31, R59.reuse ;  /* 0x0000003b1f1f7220 */ /* 0x080fe20000400000 */
[----:B------:R-:W-:Y:S01]  /*b1d0*/  LEA R24, R25, R24, 0x1 ;  /* 0x0000001819187211 */ /* 0x000fe200078e08ff */
        /* <DEDUP_REMOVED lines=27> */
[----:B------:R-:W-:Y:S01]  /*b390*/  IMAD R25, R25, 0x2, R23 ;  /* 0x0000000219197824 */ /* 0x000fe200078e0217 */
[----:B------:R-:W-:-:S02]  /*b3a0*/  F2FP.BF16.F32.PACK_AB R9, R13, R12 ;  /* 0x0000000c0d09723e */ /* 0x000fc400000010ff */
[----:B------:R-:W-:Y:S02]  /*b3b0*/  F2FP.BF16.F32.PACK_AB R10, R15, R14 ;  /* 0x0000000e0f0a723e */ /* 0x000fe400000010ff */
[----:B------:R-:W-:Y:S02]  /*b3c0*/  F2FP.BF16.F32.PACK_AB R11, R21, R20 ;  /* 0x00000014150b723e */ /* 0x000fe400000010ff */
[----:B------:R-:W-:Y:S01]  /*b3d0*/  SEL R3, R3, 0xffffffe0, !P0 ;  /* 0xffffffe003037807 */ /* 0x000fe20004000000 */
[----:B------:R-:W-:Y:S06]  /*b3e0*/  @P1 BRA `(.L_x_70) ;  /* 0x0000000000041947 */ /* 0x000fec0003800000 */
[----:B------:R-:W-:-:S04]  /*b3f0*/  DEPBAR.LE SB0, 0x1 ;  /* 0x000080400000791a */ /* 0x000fc80000000000 */
.L_x_70:
[----:B------:R-:W-:Y:S05]  /*b400*/  WARPSYNC.ALL ;  /* 0x0000000000007948 */ /* 0x000fea0003800000 */
[----:B------:R-:W-:Y:S01]  /*b410*/  BAR.SYNC.DEFER_BLOCKING 0x1, 0x80 ;  /* 0x0042000000007b1d */ /* 0x000fe20000010000 */
[----:B------:R-:W-:Y:S02]  /*b420*/  IADD3 R0, R24, R3, RZ ;  /* 0x0000000318007210 */ /* 0x000fe40007ffe0ff */
[----:B------:R-:W-:Y:S02]  /*b430*/  F2FP.BF16.F32.PACK_AB R13, R28, R29 ;  /* 0x0000001d1c0d723e */ /* 0x000fe400000010ff */
[----:B------:R-:W-:Y:S01]  /*b440*/  F2FP.BF16.F32.PACK_AB R14, R30, R31 ;  /* 0x0000001f1e0e723e */ /* 0x000fe200000010ff */
[----:B------:R-:W-:Y:S01]  /*b450*/  BSSY B0, `(.L_x_71) ;  /* 0x000001d000007945 */ /* 0x000fe20003800000 */
[----:B------:R-:W-:-:S02]  /*b460*/  F2FP.BF16.F32.PACK_AB R12, R26, R27 ;  /* 0x0000001b1a0c723e */ /* 0x000fc400000010ff */
[----:B------:R-:W-:Y:S02]  /*b470*/  F2FP.BF16.F32.PACK_AB R15, R32, R33 ;  /* 0x00000021200f723e */ /* 0x000fe400000010ff */
[----:B------:R-:W-:Y:S02]  /*b480*/  F2FP.BF16.F32.PACK_AB R28, R34, R35 ;  /* 0x00000023221c723e */ /* 0x000fe400000010ff */
[----:B------:R-:W-:Y:S02]  /*b490*/  F2FP.BF16.F32.PACK_AB R29, R36, R37 ;  /* 0x00000025241d723e */ /* 0x000fe400000010ff */
[----:B------:R-:W-:Y:S02]  /*b4a0*/  F2FP.BF16.F32.PACK_AB R30, R38, R39 ;  /* 0x00000027261e723e */ /* 0x000fe400000010ff */
[----:B------:R-:W-:Y:S02]  /*b4b0*/  F2FP.BF16.F32.PACK_AB R31, R40, R41 ;  /* 0x00000029281f723e */ /* 0x000fe400000010ff */
[----:B------:R-:W-:Y:S01]  /*b4c0*/  IADD3 R3, R3, 0x1000, R24 ;  /* 0x0000100003037810 */ /* 0x000fe20007ffe018 */
[----:B------:R1:W-:Y:S04]  /*b4d0*/  STSM.16.M88.4 [R25+0x21e00], R4 ;  /* 0x021e000419007844 */ /* 0x0003e80000000200 */
[----:B------:R1:W-:Y:S01]  /*b4e0*/  STSM.16.M88.4 [R0], R8 ;  /* 0x0000000800007844 */ /* 0x0003e20000000200 */
[----:B------:R-:W-:Y:S01]  /*b4f0*/  @!PT LDS RZ, [RZ] ;  /* 0x00000000fffff984 */ /* 0x000fe20000000800 */
[----:B------:R-:W-:Y:S01]  /*b500*/  @!PT LDS RZ, [RZ] ;  /* 0x00000000fffff984 */ /* 0x000fe20000000800 */
[----:B------:R-:W-:Y:S01]  /*b510*/  @!PT LDS RZ, [RZ] ;  /* 0x00000000fffff984 */ /* 0x000fe20000000800 */
[----:B------:R-:W-:Y:S01]  /*b520*/  @!PT LDS RZ, [RZ] ;  /* 0x00000000fffff984 */ /* 0x000fe20000000800 */
[----:B------:R2:W-:Y:S06]  /*b530*/  MEMBAR.ALL.CTA ;  /* 0x0000000000007992 */ /* 0x0005ec0000008000 */
[----:B--2---:R-:W2:Y:S02]  /*b540*/  FENCE.VIEW.ASYNC.S ;  /* 0x00000000000073c6 */ /* 0x004ea40000000000 */
[----:B--2---:R-:W-:Y:S06]  /*b550*/  BAR.SYNC.DEFER_BLOCKING 0x1, 0x80 ;  /* 0x0042000000007b1d */ /* 0x004fec0000010000 */
[----:B------:R-:W-:Y:S05]  /*b560*/  @P1 BRA `(.L_x_72) ;  /* 0x00000000002c1947 */ /* 0x000fea0003800000 */
[----:B------:R-:W-:Y:S01]  /*b570*/  R2UR UR40, R23 ;  /* 0x00000000172872ca */ /* 0x000fe200000e0000 */
[----:B------:R-:W-:Y:S02]  /*b580*/  UIADD3 UR43, -UR47, URZ, URZ ;  /* 0x0000003f2f2b7290 */ /* 0x000fe4000fffe13f */
[----:B------:R-:W-:Y:S01]  /*b590*/  UIADD3 UR6, UP0, UR54, 0x670, URZ ;  /* 0x0000067036067890 */ /* 0x000fe2000ff1e03f */
[----:B------:R-:W-:Y:S01]  /*b5a0*/  ULDC UR4, c[0x0][0xa10] ;  /* 0x0002840000047ab9 */ /* 0x000fe20000000800 */
[----:B------:R-:W-:Y:S01]  /*b5b0*/  UMOV UR41, URZ ;  /* 0x0000003f00297c82 */ /* 0x000fe20008000000 */
[----:B------:R-:W-:Y:S02]  /*b5c0*/  UIMAD UR43, UR4, UR43, UR46 ;  /* 0x0000002b042b72a4 */ /* 0x000fe4000f8e022e */
[----:B------:R-:W-:-:S05]  /*b5d0*/  UIADD3.X UR7, URZ, UR55, URZ, UP0, !UPT ;  /* 0x000000373f077290 */ /* 0x000fca00087fe43f */
[----:B------:R-:W-:-:S09]  /*b5e0*/  UIADD3 UR40, UR40, 0x21e00, URZ ;  /* 0x00021e0028287890 */ /* 0x000fd2000fffe03f */
[----:B------:R2:W-:Y:S01]  /*b5f0*/  UTMASTG.4D [UR40], [UR6] ;  /* 0x00000028060073b5 */ /* 0x0005e20008018000 */
[----:B------:R0:W-:Y:S01]  /*b600*/  UTMACMDFLUSH ;  /* 0x00000000000079b7 */ /* 0x0001e20000000000 */
[----:B--2---:R-:W-:-:S04]  /*b610*/  DEPBAR.LE SB0, 0x1 ;  /* 0x000080400000791a */ /* 0x004fc80000000000 */
.L_x_72:
[----:B------:R-:W-:Y:S05]  /*b620*/  BSYNC B0 ;  /* 0x0000000000007941 */ /* 0x000fea0003800000 */
.L_x_71:
[----:B------:R-:W-:Y:S01]  /*b630*/  BAR.SYNC.DEFER_BLOCKING 0x1, 0x80 ;  /* 0x0042000000007b1d */ /* 0x000fe20000010000 */
[----:B-1----:R-:W-:Y:S02]  /*b640*/  F2FP.BF16.F32.PACK_AB R4, R42, R43 ;  /* 0x0000002b2a04723e */ /* 0x002fe400000010ff */
[----:B------:R-:W-:Y:S02]  /*b650*/  F2FP.BF16.F32.PACK_AB R5, R44, R45 ;  /* 0x0000002d2c05723e */ /* 0x000fe400000010ff */
[----:B------:R-:W-:Y:S01]  /*b660*/  F2FP.BF16.F32.PACK_AB R6, R46, R47 ;  /* 0x0000002f2e06723e */ /* 0x000fe200000010ff */
[----:B------:R-:W-:Y:S01]  /*b670*/  BSSY B0, `(.L_x_73) ;  /* 0x000001b000007945 */ /* 0x000fe20003800000 */
[----:B------:R-:W-:Y:S02]  /*b680*/  F2FP.BF16.F32.PACK_AB R7, R48, R49 ;  /* 0x000000313007723e */ /* 0x000fe400000010ff */
[----:B------:R-:W-:Y:S02]  /*b690*/  F2FP.BF16.F32.PACK_AB R8, R50, R51 ;  /* 0x000000333208723e */ /* 0x000fe400000010ff */
[----:B------:R-:W-:-:S02]  /*b6a0*/  F2FP.BF16.F32.PACK_AB R9, R52, R53 ;  /* 0x000000353409723e */ /* 0x000fc400000010ff */
[----:B------:R-:W-:Y:S02]  /*b6b0*/  F2FP.BF16.F32.PACK_AB R10, R54, R55 ;  /* 0x00000037360a723e */ /* 0x000fe400000010ff */
[----:B------:R-:W-:Y:S01]  /*b6c0*/  F2FP.BF16.F32.PACK_AB R11, R56, R57 ;  /* 0x00000039380b723e */ /* 0x000fe200000010ff */
        /* <DEDUP_REMOVED lines=14> */
[----:B------:R-:W-:Y:S01]  /*b7b0*/  UMOV UR41, 0x20 ;  /* 0x0000002000297882 */ /* 0x000fe20000000000 */
[----:B------:R-:W-:Y:S02]  /*b7c0*/  UIMAD UR43, UR4, UR43, UR46 ;  /* 0x0000002b042b72a4 */ /* 0x000fe4000f8e022e */
[----:B------:R-:W-:-:S05]  /*b7d0*/  UIADD3.X UR7, URZ, UR55, URZ, UP0, !UPT ;  /* 0x000000373f077290 */ /* 0x000fca00087fe43f */
[----:B------:R-:W-:-:S09]  /*b7e0*/  UIADD3 UR40, UR40, 0x22e00, URZ ;  /* 0x00022e0028287890 */ /* 0x000fd2000fffe03f */
[----:B------:R2:W-:Y:S01]  /*b7f0*/  UTMASTG.4D [UR40], [UR6] ;  /* 0x00000028060073b5 */ /* 0x0005e20008018000 */
[----:B------:R0:W-:Y:S01]  /*b800*/  UTMACMDFLUSH ;  /* 0x00000000000079b7 */ /* 0x0001e20000000000 */
[----:B--2---:R-:W-:-:S04]  /*b810*/  DEPBAR.LE SB0, 0x1 ;  /* 0x000080400000791a */ /* 0x004fc80000000000 */
.L_x_74:
[----:B------:R-:W-:Y:S05]  /*b820*/  BSYNC B0 ;  /* 0x0000000000007941 */ /* 0x000fea0003800000 */
.L_x_73:
[----:B------:R-:W-:Y:S06]  /*b830*/  BAR.SYNC.DEFER_BLOCKING 0x1, 0x80 ;  /* 0x0042000000007b1d */ /* 0x000fec0000010000 */
[----:B------:R-:W-:Y:S01]  /*b840*/  BSSY B0, `(.L_x_75) ;  /* 0x0000017000007945 */ /* 0x000fe20003800000 */
[----:B------:R2:W-:Y:S04]  /*b850*/  STSM.16.M88.4 [R24], R4 ;  /* 0x0000000418007844 */ /* 0x0005e80000000200 */
[----:B------:R2:W-:Y:S01]  /*b860*/  STSM.16.M88.4 [R0], R8 ;  /* 0x0000000800007844 */ /* 0x0005e20000000200 */
[----:B------:R-:W-:Y:S01]  /*b870*/  @!PT LDS RZ, [RZ] ;  /* 0x00000000fffff984 */ /* 0x000fe20000000800 */
[----:B------:R-:W-:Y:S01]  /*b880*/  @!PT LDS RZ, [RZ] ;  /* 0x00000000fffff984 */ /* 0x000fe20000000800 */
[----:B------:R-:W-:Y:S01]  /*b890*/  @!PT LDS RZ, [RZ] ;  /* 0x00000000fffff984 */ /* 0x000fe20000000800 */
[----:B------:R-:W-:Y:S01]  /*b8a0*/  @!PT LDS RZ, [RZ] ;  /* 0x00000000fffff984 */ /* 0x000fe20000000800 */
[----:B------:R3:W-:Y:S06]  /*b8b0*/  MEMBAR.ALL.CTA ;  /* 0x0000000000007992 */ /* 0x0007ec0000008000 */
[----:B---3--:R-:W3:Y:S02]  /*b8c0*/  FENCE.VIEW.ASYNC.S ;  /* 0x00000000000073c6 */ /* 0x008ee40000000000 */
[----:B---3--:R-:W-:Y:S06]  /*b8d0*/  BAR.SYNC.DEFER_BLOCKING 0x1, 0x80 ;  /* 0x0042000000007b1d */ /* 0x008fec0000010000 */
[----:B------:R-:W-:Y:S05]  /*b8e0*/  @P1 BRA `(.L_x_76) ;  /* 0x0000000000301947 */ /* 0x000fea0003800000 */
[----:B------:R-:W-:Y:S01]  /*b8f0*/  R2UR UR8, R23 ;  /* 0x00000000170872ca */ /* 0x000fe200000e0000 */
[----:B------:R-:W-:Y:S02]  /*b900*/  UIADD3 UR11, -UR47, URZ, URZ ;  /* 0x0000003f2f0b7290 */ /* 0x000fe4000fffe13f */
[----:B------:R-:W-:Y:S01]  /*b910*/  UIADD3 UR6, UP0, UR54, 0x670, URZ ;  /* 0x0000067036067890 */ /* 0x000fe2000ff1e03f */
[----:B------:R-:W-:Y:S01]  /*b920*/  ULDC UR4, c[0x0][0xa10] ;  /* 0x0002840000047ab9 */ /* 0x000fe20000000800 */
[----:B------:R-:W-:Y:S01]  /*b930*/  UMOV UR9, 0x40 ;  /* 0x0000004000097882 */ /* 0x000fe20000000000 */
[----:B------:R-:W-:Y:S02]  /*b940*/  UIMAD UR11, UR4, UR11, UR46 ;  /* 0x0000000b040b72a4 */ /* 0x000fe4000f8e022e */
[----:B------:R-:W-:Y:S01]  /*b950*/  UIADD3.X UR7, URZ, UR55, URZ, UP0, !UPT ;  /* 0x000000373f077290 */ /* 0x000fe200087fe43f */
[----:B------:R-:W-:Y:S01]  /*b960*/  UMOV UR10, UR42 ;  /* 0x0000002a000a7c82 */ /* 0x000fe20008000000 */
[----:B------:R-:W-:-:S03]  /*b970*/  UMOV UR12, UR44 ;  /* 0x0000002c000c7c82 */ /* 0x000fc60008000000 */
[----:B------:R-:W-:-:S09]  /*b980*/  UIADD3 UR8, UR8, 0x21e00, URZ ;  /* 0x00021e0008087890 */ /* 0x000fd2000fffe03f */
[----:B------:R3:W-:Y:S02]  /*b990*/  UTMASTG.4D [UR8], [UR6] ;  /* 0x00000008060073b5 */ /* 0x0007e40008018000 */
[----:B---3--:R0:W-:Y:S02]  /*b9a0*/  UTMACMDFLUSH ;  /* 0x00000000000079b7 */ /* 0x0081e40000000000 */
.L_x_76:
[----:B------:R-:W-:Y:S05]  /*b9b0*/  BSYNC B0 ;  /* 0x0000000000007941 */ /* 0x000fea0003800000 */
.L_x_75:
[----:B------:R-:W-:Y:S01]  /*b9c0*/  ULEA UR4, UR52, 0xfffffff8, 0x3 ;  /* 0xfffffff834047891 */ /* 0x000fe2000f8e183f */
[----:B------:R-:W-:-:S04]  /*b9d0*/  DEPBAR.LE SB0, 0x0 ;  /* 0x000080000000791a */ /* 0x000fc80000000000 */
[----:B------:R-:W-:Y:S01]  /*b9e0*/  ULOP3.LUT UR4, UR4, 0x8, URZ, 0xc0, !UPT ;  /* 0x0000000804047892 */ /* 0x000fe2000f8ec03f */
[----:B------:R-:W-:-:S03]  /*b9f0*/  LOP3.LUT R19, R19, 0x1, RZ, 0x3c, !PT ;  /* 0x0000000113137812 */ /* 0x000fc600078e3cff */
[----:B------:R-:W-:-:S06]  /*ba00*/  ULOP3.LUT UR4, UR4, 0x18, URZ, 0x3c, !UPT ;  /* 0x0000001804047892 */ /* 0x000fcc000f8e3c3f */
[----:B--2---:R-:W-:Y:S01]  /*ba10*/  MOV R0, UR4 ;  /* 0x0000000400007c02 */ /* 0x004fe20008000f00 */
[----:B------:R-:W-:Y:S02]  /*ba20*/  ULDC UR4, c[0x0][0xc] ;  /* 0x0000030000047ab9 */ /* 0x000fe40000000800 */
[----:B------:R-:W-:Y:S01]  /*ba30*/  VIADD R17, R17, UR4 ;  /* 0x0000000411117c36 */ /* 0x000fe20008000000 */
[----:B------:R-:W-:Y:S01]  /*ba40*/  ULDC UR4, c[0x0][0xa00] ;  /* 0x0002800000047ab9 */ /* 0x000fe20000000800 */
[----:B------:R2:W-:Y:S03]  /*ba50*/  SYNCS.ARRIVE.TRANS64.A1T0 RZ, [R0+UR38+0x28490], RZ ;  /* 0x028490ff00ff79a7 */ /* 0x0005e60008100026 */
[----:B------:R-:W-:-:S13]  /*ba60*/  ISETP.GE.AND P0, PT, R17, UR4, PT ;  /* 0x0000000411007c0c */ /* 0x000fda000bf06270 */
[----:B--2---:R-:W-:Y:S05]  /*ba70*/  @!P0 BRA `(.L_x_77) ;  /* 0xffffff5000b88947 */ /* 0x004fea000383ffff */
[----:B------:R-:W-:Y:S05]  /*ba80*/  EXIT ;  /* 0x000000000000794d */ /* 0x000fea0003800000 */
.L_x_6:
[----:B------:R-:W-:-:S08]  /*ba90*/  NOP ;  /* 0x0000000000007918 */ /* 0x000fd00000000000 */
[----:B------:R-:W2:-:S00]  /*baa0*/  USETMAXREG.DEALLOC.CTAPOOL 0x18 ;  /* 0x00000018000079c8 */ /* 0x000e8000080e0500 */
[----:B------:R-:W-:-:S13]  /*bab0*/  PLOP3.LUT P3, PT, PT, PT, UP0, 0x80, 0x0 ;  /* 0x000000000000781c */ /* 0x000fda0003f6f008 */
[----:B--2---:R-:W-:Y:S05]  /*bac0*/  @!P3 BRA `(.L_x_78) ;  /* 0x00000008008cb947 */ /* 0x004fea0003800000 */
[----:B------:R-:W-:-:S13]  /*bad0*/  PLOP3.LUT P2, PT, PT, PT, UP1, 0x80, 0x0 ;  /* 0x000000000000781c */ /* 0x000fda0003f4f018 */
[----:B-1----:R-:W-:Y:S05]  /*bae0*/  @P2 EXIT ;  /* 0x000000000000294d */ /* 0x002fea0003800000 */
[----:B------:R-:W-:Y:S02]  /*baf0*/  ULDC UR4, c[0x0][0xa00] ;  /* 0x0002800000047ab9 */ /* 0x000fe40000000800 */
[----:B------:R-:W-:-:S13]  /*bb00*/  ISETP.GE.AND P2, PT, R17, UR4, PT ;  /* 0x0000000411007c0c */ /* 0x000fda000bf46270 */
[----:B------:R-:W-:Y:S05]  /*bb10*/  @P2 EXIT ;  /* 0x000000000000294d */ /* 0x000fea0003800000 */
[----:B------:R-:W-:Y:S01]  /*bb20*/  LOP3.LUT P2, RZ, R2, 0x1f, RZ, 0xc0, !PT ;  /* 0x0000001f02ff7812 */ /* 0x000fe2000784c0ff */
[----:B------:R-:W-:Y:S01]  /*bb30*/  BSSY B0, `(.L_x_79) ;  /* 0x000009b000007945 */ /* 0x000fe20003800000 */
[----:B------:R-:W-:Y:S01]  /*bb40*/  MOV R4, 0x1 ;  /* 0x0000000100047802 */ /* 0x000fe20000000f00 */
[----:B------:R-:W-:Y:S01]  /*bb50*/  IMAD.MOV.U32 R5, RZ, RZ, 0x1 ;  /* 0x00000001ff057424 */ /* 0x000fe200078e00ff */
[----:B------:R-:W-:Y:S01]  /*bb60*/  PLOP3.LUT P0, PT, P2, P0, PT, 0x2a, 0x0 ;  /* 0x000000000000781c */ /* 0x000fe20001700572 */
[----:B------:R-:W-:Y:S01]  /*bb70*/  ULOP3.LUT UR17, UR50, 0x2, URZ, 0xfc, !UPT ;  /* 0x0000000232117892 */ /* 0x000fe2000f8efc3f */
[----:B------:R-:W-:Y:S01]  /*bb80*/  MOV R0, RZ ;  /* 0x000000ff00007202 */ /* 0x000fe20000000f00 */
[----:B------:R-:W-:Y:S01]  /*bb90*/  ULDC UR20, c[0x0][0xc] ;  /* 0x0000030000147ab9 */ /* 0x000fe20000000800 */
[----:B------:R-:W-:Y:S01]  /*bba0*/  ULDC.64 UR18, c[0x0][0x198] ;  /* 0x0000660000127ab9 */ /* 0x000fe20000000a00 */
[----:B------:R-:W-:-:S08]  /*bbb0*/  ULDC UR21, c[0x0][0xa00] ;  /* 0x0002800000157ab9 */ /* 0x000fd00000000800 */
.L_x_94:
[----:B------:R-:W1:Y:S01]  /*bbc0*/  LDC R6, c[0x0][0xa04] ;  /* 0x00028100ff067b82 */ /* 0x000e620000000800 */
[----:B------:R-:W-:Y:S01]  /*bbd0*/  MOV R7, R17 ;  /* 0x0000001100077202 */ /* 0x000fe20000000f00 */
[----:B------:R-:W-:-:S06]  /*bbe0*/  UMOV UR4, 0xffffffff ;  /* 0xffffffff00047882 */ /* 0x000fcc0000000000 */
[----:B------:R-:W2:Y:S08]  /*bbf0*/  LDC R10, c[0x0][0xa10] ;  /* 0x00028400ff0a7b82 */ /* 0x000eb00000000800 */
[----:B------:R-:W3:Y:S01]  /*bc00*/  LDC R13, c[0x0][0xa1c] ;  /* 0x00028700ff0d7b82 */ /* 0x000ee20000000800 */
[----:B-1----:R-:W-:Y:S02]  /*bc10*/  ISETP.NE.AND P2, PT, R6, 0x1, PT ;  /* 0x000000010600780c */ /* 0x002fe40003f45270 */
[----:B--2---:R-:W-:-:S11]  /*bc20*/  ISETP.NE.AND P3, PT, R10, 0x1, PT ;  /* 0x000000010a00780c */ /* 0x004fd60003f65270 */
[----:B------:R-:W1:Y:S01]  /*bc30*/  @P2 LDC.64 R8, c[0x0][0xa08] ;  /* 0x00028200ff082b82 */ /* 0x000e620000000a00 */
[----:B---3--:R-:W-:-:S07]  /*bc40*/  ISETP.NE.AND P4, PT, R13, 0x1, PT ;  /* 0x000000010d00780c */ /* 0x008fce0003f85270 */
[----:B------:R-:W2:Y:S08]  /*bc50*/  @P3 LDC R12, c[0x0][0xa14] ;  /* 0x00028500ff0c3b82 */ /* 0x000eb00000000800 */
[----:B------:R-:W3:Y:S08]  /*bc60*/  @P3 LDC R11, c[0x0][0xa18] ;  /* 0x00028600ff0b3b82 */ /* 0x000ef00000000800 */
[----:B------:R-:W4:Y:S01]  /*bc70*/  @P4 LDC.64 R2, c[0x0][0xa20] ;  /* 0x00028800ff024b82 */ /* 0x000f220000000a00 */
[----:B-1----:R-:W-:-:S05]  /*bc80*/  @P2 IMAD.HI.U32 R8, R17, R8, RZ ;  /* 0x0000000811082227 */ /* 0x002fca00078e00ff */
[----:B------:R-:W-:-:S04]  /*bc90*/  @P2 SHF.R.U32.HI R7, RZ, R9, R8 ;  /* 0x00000009ff072219 */ /* 0x000fc80000011608 */
[----:B------:R-:W-:Y:S01]  /*bca0*/  MOV R9, R7 ;  /* 0x0000000700097202 */ /* 0x000fe20000000f00 */
[----:B--2---:R-:W-:-:S05]  /*bcb0*/  @P3 IMAD.HI.U32 R8, R7, R12, RZ ;  /* 0x0000000c07083227 */ /* 0x004fca00078e00ff */
[----:B---3--:R-:W-:-:S05]  /*bcc0*/  @P3 SHF.R.U32.HI R9, RZ, R11, R8 ;  /* 0x0000000bff093219 */ /* 0x008fca0000011608 */
[----:B----4-:R-:W-:-:S04]  /*bcd0*/  @P4 IMAD.HI.U32 R8, R9, R2, RZ ;  /* 0x0000000209084227 */ /* 0x010fc800078e00ff */
[----:B------:R-:W-:Y:S01]  /*bce0*/  IMAD.MOV.U32 R2, RZ, RZ, R9 ;  /* 0x000000ffff027224 */ /* 0x000fe200078e0009 */
[----:B------:R-:W-:Y:S02]  /*bcf0*/  @P4 SHF.R.U32.HI R2, RZ, R3, R8 ;  /* 0x00000003ff024219 */ /* 0x000fe40000011608 */
[----:B------:R-:W-:Y:S02]  /*bd00*/  IADD3 R3, -R9, RZ, RZ ;  /* 0x000000ff09037210 */ /* 0x000fe40007ffe1ff */
[----:B------:R-:W-:-:S03]  /*bd10*/  IADD3 R2, -R2, RZ, RZ ;  /* 0x000000ff02027210 */ /* 0x000fc60007ffe1ff */
[----:B------:R-:W-:Y:S02]  /*bd20*/  IMAD R10, R10, R3, R7 ;  /* 0x000000030a0a7224 */ /* 0x000fe400078e0207 */
[----:B------:R-:W-:Y:S01]  /*bd30*/  IMAD R2, R13, R2, R9 ;  /* 0x000000020d027224 */ /* 0x000fe200078e0209 */
[----:B------:R-:W-:Y:S06]  /*bd40*/  BRA.DIV UR4, `(.L_x_80) ;  /* 0x0000001e04147947 */ /* 0x000fec000b800000 */
[----:B------:R-:W-:-:S13]  /*bd50*/  ELECT P6, URZ, PT ;  /* 0x00000000003f782f */ /* 0x000fda00038c0000 */
.L_x_132:
[----:B------:R-:W-:Y:S01]  /*bd60*/  IMAD.MOV R3, RZ, RZ, -R7 ;  /* 0x000000ffff037224 */ /* 0x000fe200078e0a07 */
[----:B------:R-:W-:Y:S03]  /*bd70*/  BSSY B1, `(.L_x_81) ;  /* 0x0000034000017945 */ /* 0x000fe60003800000 */
[----:B------:R-:W-:Y:S01]  /*bd80*/  IMAD R3, R6, R3, R17 ;  /* 0x0000000306037224 */ /* 0x000fe200078e0211 */
[----:B------:R-:W-:-:S04]  /*bd90*/  MOV R6, RZ ;  /* 0x000000ff00067202 */ /* 0x000fc80000000f00 */
[----:B------:R-:W-:Y:S01]  /*bda0*/  SHF.L.U32 R3, R3, 0x7, RZ ;  /* 0x0000000703037819 */ /* 0x000fe200000006ff */
[----:B------:R-:W-:Y:S06]  /*bdb0*/  @!P6 BRA `(.L_x_82) ;  /* 0x0000000000bce947 */ /* 0x000fec0003800000 */
[----:B------:R-:W1:Y:S01]  /*bdc0*/  S2R R7, SR_CgaCtaId ;  /* 0x0000000000077919 */ /* 0x000e620000008800 */
[----:B------:R-:W-:-:S04]  /*bdd0*/  MOV R6, 0x400 ;  /* 0x0000040000067802 */ /* 0x000fc80000000f00 */
[----:B-1----:R-:W-:Y:S02]  /*bde0*/  LEA R9, R7, R6, 0x18 ;  /* 0x0000000607097211 */ /* 0x002fe400078ec0ff */
[----:B------:R-:W-:-:S03]  /*bdf0*/  SHF.L.U32 R6, R5, 0x1f, RZ ;  /* 0x0000001f05067819 */ /* 0x000fc600000006ff */
[----:B------:R-:W-:-:S04]  /*be00*/  IMAD R7, R0, 0x8, R9 ;  /* 0x0000000800077824 */ /* 0x000fc800078e0209 */
[----:B------:R-:W1:Y:S02]  /*be10*/  SYNCS.PHASECHK.TRANS64.TRYWAIT P2, [R7+URZ+0x28460], R6 ;  /* 0x02846006070075a7 */ /* 0x000e64000804017f */
[----:B-1----:R-:W-:Y:S05]  /*be20*/  @!P2 BRA `(.L_x_83) ;  /* 0x0000001800fca947 */ /* 0x002fea0003800000 */
.L_x_133:
[----:B------:R-:W-:Y:S01]  /*be30*/  UPRMT UR4, UR17, 0x9910, URZ ;  /* 0x0000991011047896 */ /* 0x000fe2000800003f */
[----:B-1----:R-:W-:-:S03]  /*be40*/  @P1 MOV R6, 0x3000 ;  /* 0x0000300000061802 */ /* 0x002fc60000000f00 */
[----:B------:R-:W-:Y:S01]  /*be50*/  UISETP.NE.AND UP0, UPT, UR4, 0x2, UPT ;  /* 0x000000020400788c */ /* 0x000fe2000bf05270 */
[----:B------:R1:W-:Y:S05]  /*be60*/  @P1 SYNCS.ARRIVE.TRANS64 RZ, [R7+URZ+0x28450], R6 ;  /* 0x0284500607ff19a7 */ /* 0x0003ea000800003f */
[----:B------:R-:W-:-:S13]  /*be70*/  PLOP3.LUT P2, PT, PT, PT, UP0, 0x80, 0x0 ;  /* 0x000000000000781c */ /* 0x000fda0003f4f008 */
[----:B-1----:R-:W-:Y:S05]  /*be80*/  @P2 BRA `(.L_x_84) ;  /* 0x0000000000042947 */ /* 0x002fea0003800000 */
[----:B------:R-:W-:Y:S01]  /*be90*/  BPT.TRAP 0x1 ;  /* 0x000000040000795c */ /* 0x000fe20000300000 */
.L_x_84:
[----:B------:R-:W-:Y:S05]  /*bea0*/  @P0 BRA `(.L_x_85) ;  /* 0x0000000000040947 */ /* 0x000fea0003800000 */
[----:B------:R-:W-:Y:S01]  /*beb0*/  BPT.TRAP 0x1 ;  /* 0x000000040000795c */ /* 0x000fe20000300000 */
.L_x_85:
[----:B------:R-:W-:Y:S01]  /*bec0*/  R2UR UR5, R9 ;  /* 0x00000000090572ca */ /* 0x000fe200000e0000 */
[----:B------:R-:W-:Y:S01]  /*bed0*/  UIADD3 UR4, UP0, UR18, 0xf0, URZ ;  /* 0x000000f012047890 */ /* 0x000fe2000ff1e03f */
[----:B------:R-:W-:Y:S01]  /*bee0*/  R2UR UR8, R0 ;  /* 0x00000000000872ca */ /* 0x000fe200000e0000 */
[----:B------:R-:W-:Y:S01]  /*bef0*/  UMOV UR10, URZ ;  /* 0x0000003f000a7c82 */ /* 0x000fe20008000000 */
[----:B------:R-:W-:Y:S01]  /*bf00*/  R2UR UR9, R7 ;  /* 0x00000000070972ca */ /* 0x000fe200000e0000 */
[----:B------:R-:W-:Y:S01]  /*bf10*/  UMOV UR6, 0x0 ;  /* 0x0000000000067882 */ /* 0x000fe20000000000 */
[----:B------:R-:W-:Y:S01]  /*bf20*/  R2UR UR11, R3 ;  /* 0x00000000030b72ca */ /* 0x000fe200000e0000 */
[----:B------:R-:W-:Y:S01]  /*bf30*/  UMOV UR7, 0x10000000 ;  /* 0x1000000000077882 */ /* 0x000fe20000000000 */
[----:B------:R-:W-:Y:S01]  /*bf40*/  R2UR UR12, R10 ;  /* 0x000000000a0c72ca */ /* 0x000fe200000e0000 */
[----:B------:R-:W-:Y:S01]  /*bf50*/  UMOV UR15, 0x20 ;  /* 0x00000020000f7882 */ /* 0x000fe20000000000 */
[----:B------:R-:W-:-:S02]  /*bf60*/  R2UR UR13, R2 ;  /* 0x00000000020d72ca */ /* 0x000fc400000e0000 */
[----:B------:R-:W-:-:S03]  /*bf70*/  IADD3 R0, R0, 0x1, RZ ;  /* 0x0000000100007810 */ /* 0x000fc60007ffe0ff */
[----:B------:R-:W-:Y:S01]  /*bf80*/  UIMAD UR8, UR8, 0x3000, UR5 ;  /* 0x00003000080878a4 */ /* 0x000fe2000f8e0205 */
[C---:B------:R-:W-:Y:S01]  /*bf90*/  ISETP.NE.AND P2, PT, R0.reuse, 0x2, PT ;  /* 0x000000020000780c */ /* 0x040fe20003f45270 */
[----:B------:R-:W-:Y:S02]  /*bfa0*/  UIADD3 UR9, UR9, 0x28450, URZ ;  /* 0x0002845009097890 */ /* 0x000fe4000fffe03f */
[----:B------:R-:W-:Y:S01]  /*bfb0*/  UIADD3.X UR5, URZ, UR19, URZ, UP0, !UPT ;  /* 0x000000133f057290 */ /* 0x000fe200087fe43f */
[----:B------:R-:W-:Y:S01]  /*bfc0*/  SEL R6, RZ, 0x1, P2 ;  /* 0x00000001ff067807 */ /* 0x000fe20001000000 */
[----:B------:R-:W-:Y:S01]  /*bfd0*/  UIADD3 UR14, UR8, 0x1000, URZ ;  /* 0x00001000080e7890 */ /* 0x000fe2000fffe03f */
[----:B------:R-:W-:Y:S01]  /*bfe0*/  SEL R0, R0, RZ, P2 ;  /* 0x000000ff00007207 */ /* 0x000fe20001000000 */
[----:B------:R-:W-:Y:S01]  /*bff0*/  UIADD3 UR16, UR8, 0x2000, URZ ;  /* 0x0000200008107890 */ /* 0x000fe2000fffe03f */
[----:B------:R-:W-:Y:S01]  /*c000*/  LOP3.LUT R5, R5, R6, RZ, 0x3c, !PT ;  /* 0x0000000605057212 */ /* 0x000fe200078e3cff */
[----:B------:R-:W-:-:S03]  /*c010*/  IMAD.MOV.U32 R6, RZ, RZ, 0x40 ;  /* 0x00000040ff067424 */ /* 0x000fc600078e00ff */
[----:B------:R1:W-:Y:S02]  /*c020*/  UTMALDG.4D [UR8], [UR4], desc[UR6] ;  /* 0x00000608040075b4 */ /* 0x0003e40008019000 */
[----:B-1----:R-:W-:Y:S01]  /*c030*/  UMOV UR8, UR14 ;  /* 0x0000000e00087c82 */ /* 0x002fe20008000000 */
[----:B------:R-:W-:Y:S01]  /*c040*/  UMOV UR10, UR15 ;  /* 0x0000000f000a7c82 */ /* 0x000fe20008000000 */
[----:B------:R-:W-:Y:S01]  /*c050*/  UMOV UR14, 0x40 ;  /* 0x00000040000e7882 */ /* 0x000fe20000000000 */
[----:B------:R1:W-:Y:S02]  /*c060*/  UTMALDG.4D [UR8], [UR4], desc[UR6] ;  /* 0x00000608040075b4 */ /* 0x0003e40008019000 */
[----:B-1----:R-:W-:Y:S01]  /*c070*/  UMOV UR8, UR16 ;  /* 0x0000001000087c82 */ /* 0x002fe20008000000 */
[----:B------:R-:W-:Y:S02]  /*c080*/  UMOV UR10, UR14 ;  /* 0x0000000e000a7c82 */ /* 0x000fe40008000000 */
[----:B------:R1:W-:Y:S02]  /*c090*/  UTMALDG.4D [UR8], [UR4], desc[UR6] ;  /* 0x00000608040075b4 */ /* 0x0003e40008019000 */
[----:B-1----:R-:W-:Y:S01]  /*c0a0*/  NOP ;  /* 0x0000000000007918 */ /* 0x002fe20000000000 */
.L_x_82:
[----:B------:R-:W-:Y:S05]  /*c0b0*/  BSYNC B1 ;  /* 0x0000000000017941 */ /* 0x000fea0003800000 */
.L_x_81:
[----:B------:R-:W-:Y:S01]  /*c0c0*/  LOP3.LUT P2, RZ, R4, 0xff, RZ, 0xc0, !PT ;  /* 0x000000ff04ff7812 */ /* 0x000fe2000784c0ff */
[----:B------:R-:W-:-:S12]  /*c0d0*/  BSSY B1, `(.L_x_86) ;  /* 0x0000009000017945 */ /* 0x000fd80003800000 */
[----:B------:R-:W-:Y:S05]  /*c0e0*/  @!P2 BRA `(.L_x_87) ;  /* 0x00000000001ca947 */ /* 0x000fea0003800000 */
[----:B------:R-:W1:Y:S01]  /*c0f0*/  S2R R7, SR_CgaCtaId ;  /* 0x0000000000077919 */ /* 0x000e620000008800 */
[----:B------:R-:W-:-:S04]  /*c100*/  MOV R4, 0x400 ;  /* 0x0000040000047802 */ /* 0x000fc80000000f00 */
[----:B-1----:R-:W-:Y:S02]  /*c110*/  LEA R7, R7, R4, 0x18 ;  /* 0x0000000407077211 */ /* 0x002fe400078ec0ff */
[----:B------:R-:W-:Y:S02]  /*c120*/  SHF.L.U32 R4, RZ, 0x1f, RZ ;  /* 0x0000001fff047819 */ /* 0x000fe400000006ff */
[----:B------:R1:W-:Y:S02]  /*c130*/  SYNCS.ARRIVE.TRANS64.A1T0 RZ, [R7+URZ+0x284b0], RZ ;  /* 0x0284b0ff07ff79a7 */ /* 0x0003e4000810003f */
[----:B------:R-:W2:Y:S02]  /*c140*/  SYNCS.PHASECHK.TRANS64.TRYWAIT P2, [R7+URZ+0x284b0], R4 ;  /* 0x0284b004070075a7 */ /* 0x000ea4000804017f */
[----:B-12---:R-:W-:Y:S05]  /*c150*/  @!P2 BRA `(.L_x_88) ;  /* 0x000000180044a947 */ /* 0x006fea0003800000 */
.L_x_87:
[----:B------:R-:W-:Y:S05]  /*c160*/  BSYNC B1 ;  /* 0x0000000000017941 */ /* 0x000fea0003800000 */
.L_x_86:
[----:B------:R-:W-:Y:S04]  /*c170*/  BSSY B1, `(.L_x_89) ;  /* 0x0000032000017945 */ /* 0x000fe80003800000 */
[----:B------:R-:W-:Y:S05]  /*c180*/  @!P6 BRA `(.L_x_90) ;  /* 0x0000000000c0e947 */ /* 0x000fea0003800000 */
[----:B-1----:R-:W1:Y:S01]  /*c190*/  S2R R7, SR_CgaCtaId ;  /* 0x0000000000077919 */ /* 0x002e620000008800 */
[----:B------:R-:W-:Y:S02]  /*c1a0*/  MOV R4, 0x400 ;  /* 0x0000040000047802 */ /* 0x000fe40000000f00 */
[----:B------:R-:W-:Y:S02]  /*c1b0*/  SHF.L.U32 R9, R5, 0x1f, RZ ;  /* 0x0000001f05097819 */ /* 0x000fe400000006ff */
[----:B-1----:R-:W-:-:S04]  /*c1c0*/  LEA R7, R7, R4, 0x18 ;  /* 0x0000000407077211 */ /* 0x002fc800078ec0ff */
[----:B------:R-:W-:-:S04]  /*c1d0*/  LEA R4, R0, R7, 0x3 ;  /* 0x0000000700047211 */ /* 0x000fc800078e18ff */
[----:B------:R-:W1:Y:S02]  /*c1e0*/  SYNCS.PHASECHK.TRANS64.TRYWAIT P2, [R4+URZ+0x28460], R9 ;  /* 0x02846009040075a7 */ /* 0x000e64000804017f */
[----:B-1----:R-:W-:Y:S05]  /*c1f0*/  @!P2 BRA `(.L_x_91) ;  /* 0x000000180030a947 */ /* 0x002fea0003800000 */
.L_x_134:
[----:B------:R-:W-:Y:S01]  /*c200*/  UPRMT UR4, UR17, 0x9910, URZ ;  /* 0x0000991011047896 */ /* 0x000fe2000800003f */
[----:B-1----:R-:W-:-:S03]  /*c210*/  @P1 MOV R9, 0x3000 ;  /* 0x0000300000091802 */ /* 0x002fc60000000f00 */
[----:B------:R-:W-:Y:S01]  /*c220*/  UISETP.NE.AND UP0, UPT, UR4, 0x2, UPT ;  /* 0x000000020400788c */ /* 0x000fe2000bf05270 */
[----:B------:R1:W-:Y:S05]  /*c230*/  @P1 SYNCS.ARRIVE.TRANS64 RZ, [R4+URZ+0x28450], R9 ;  /* 0x0284500904ff19a7 */ /* 0x0003ea000800003f */
[----:B------:R-:W-:-:S13]  /*c240*/  PLOP3.LUT P2, PT, PT, PT, UP0, 0x80, 0x0 ;  /* 0x000000000000781c */ /* 0x000fda0003f4f008 */
[----:B-1----:R-:W-:Y:S05]  /*c250*/  @P2 BRA `(.L_x_92) ;  /* 0x0000000000042947 */ /* 0x002fea0003800000 */
[----:B------:R-:W-:Y:S01]  /*c260*/  BPT.TRAP 0x1 ;  /* 0x000000040000795c */ /* 0x000fe20000300000 */
.L_x_92:
[----:B------:R-:W-:Y:S05]  /*c270*/  @P0 BRA `(.L_x_93) ;  /* 0x0000000000040947 */ /* 0x000fea0003800000 */
[----:B------:R-:W-:Y:S01]  /*c280*/  BPT.TRAP 0x1 ;  /* 0x000000040000795c */ /* 0x000fe20000300000 */
.L_x_93:
        /* <DEDUP_REMOVED lines=10> */
[----:B------:R-:W-:Y:S01]  /*c330*/  R2UR UR12, R10 ;  /* 0x000000000a0c72ca */ /* 0x000fe200000e0000 */
[----:B------:R-:W-:Y:S01]  /*c340*/  VIADD R0, R0, 0x1 ;  /* 0x0000000100007836 */ /* 0x000fe20000000000 */
[----:B------:R-:W-:-:S04]  /*c350*/  R2UR UR13, R2 ;  /* 0x00000000020d72ca */ /* 0x000fc800000e0000 */
[C---:B------:R-:W-:Y:S01]  /*c360*/  ISETP.NE.AND P2, PT, R0.reuse, 0x2, PT ;  /* 0x000000020000780c */ /* 0x040fe20003f45270 */
[----:B------:R-:W-:Y:S02]  /*c370*/  UIADD3 UR11, UR11, UR9, URZ ;  /* 0x000000090b0b7290 */ /* 0x000fe4000fffe03f */
[----:B------:R-:W-:Y:S01]  /*c380*/  UIMAD UR8, UR8, 0x3000, UR5 ;  /* 0x00003000080878a4 */ /* 0x000fe2000f8e0205 */
[----:B------:R-:W-:Y:S01]  /*c390*/  SEL R2, RZ, 0x1, P2 ;  /* 0x00000001ff027807 */ /* 0x000fe20001000000 */
[----:B------:R-:W-:Y:S01]  /*c3a0*/  UIADD3 UR9, UR14, 0x28450, URZ ;  /* 0x000284500e097890 */ /* 0x000fe2000fffe03f */
[----:B------:R-:W-:Y:S01]  /*c3b0*/  SEL R0, R0, RZ, P2 ;  /* 0x000000ff00007207 */ /* 0x000fe20001000000 */
[----:B------:R-:W-:Y:S01]  /*c3c0*/  UIADD3.X UR5, URZ, UR19, URZ, UP0, !UPT ;  /* 0x000000133f057290 */ /* 0x000fe200087fe43f */
[----:B------:R-:W-:Y:S01]  /*c3d0*/  LOP3.LUT R5, R5, R2, RZ, 0x3c, !PT ;  /* 0x0000000205057212 */ /* 0x000fe200078e3cff */
[----:B------:R-:W-:Y:S02]  /*c3e0*/  UIADD3 UR14, UR8, 0x1000, URZ ;  /* 0x00001000080e7890 */ /* 0x000fe4000fffe03f */
[----:B------:R-:W-:-:S05]  /*c3f0*/  UIADD3 UR16, UR8, 0x2000, URZ ;  /* 0x0000200008107890 */ /* 0x000fca000fffe03f */
        /* <DEDUP_REMOVED lines=8> */
[----:B--2---:R-:W-:Y:S01]  /*c480*/  NOP ;  /* 0x0000000000007918 */ /* 0x004fe20000000000 */
.L_x_90:
[----:B------:R-:W-:Y:S05]  /*c490*/  BSYNC B1 ;  /* 0x0000000000017941 */ /* 0x000fea0003800000 */
.L_x_89:
[----:B------:R-:W-:Y:S02]  /*c4a0*/  IADD3 R17, R17, UR20, RZ ;  /* 0x0000001411117c10 */ /* 0x000fe4000fffe0ff */
[----:B-1----:R-:W-:Y:S02]  /*c4b0*/  PRMT R4, RZ, 0x7610, R4 ;  /* 0x00007610ff047816 */ /* 0x002fe40000000004 */
[----:B------:R-:W-:-:S13]  /*c4c0*/  ISETP.GE.AND P2, PT, R17, UR21, PT ;  /* 0x0000001511007c0c */ /* 0x000fda000bf46270 */
[----:B------:R-:W-:Y:S05]  /*c4d0*/  @!P2 BRA `(.L_x_94) ;  /* 0xfffffff400b8a947 */ /* 0x000fea000383ffff */
[----:B------:R-:W-:Y:S05]  /*c4e0*/  BSYNC B0 ;  /* 0x0000000000007941 */ /* 0x000fea0003800000 */
.L_x_79:
[----:B------:R-:W-:Y:S05]  /*c4f0*/  EXIT ;  /* 0x000000000000794d */ /* 0x000fea0003800000 */
.L_x_78:
[----:B-1----:R-:W-:Y:S02]  /*c500*/  ULDC UR4, c[0x0][0xa00] ;  /* 0x0002800000047ab9 */ /* 0x002fe40000000800 */
[----:B------:R-:W-:-:S13]  /*c510*/  ISETP.GE.AND P0, PT, R17, UR4, PT ;  /* 0x0000000411007c0c */ /* 0x000fda000bf06270 */
[----:B------:R-:W-:Y:S05]  /*c520*/  @P0 EXIT ;  /* 0x000000000000094d */ /* 0x000fea0003800000 */
[----:B------:R-:W-:Y:S01]  /*c530*/  LOP3.LUT P0, RZ, R2, 0x1f, RZ, 0xc0, !PT ;  /* 0x0000001f02ff7812 */ /* 0x000fe2000780c0ff */
[----:B------:R-:W-:Y:S01]  /*c540*/  BSSY B0, `(.L_x_95) ;  /* 0x000010e000007945 */ /* 0x000fe20003800000 */
[----:B------:R-:W-:Y:S01]  /*c550*/  MOV R4, 0x1 ;  /* 0x0000000100047802 */ /* 0x000fe20000000f00 */
[----:B------:R-:W-:Y:S01]  /*c560*/  IMAD.MOV.U32 R5, RZ, RZ, RZ ;  /* 0x000000ffff057224 */ /* 0x000fe200078e00ff */
[----:B------:R-:W-:Y:S01]  /*c570*/  PLOP3.LUT P0, PT, P0, P2, PT, 0x2a, 0x0 ;  /* 0x000000000000781c */ /* 0x000fe20000704572 */
[----:B------:R-:W-:Y:S01]  /*c580*/  ULOP3.LUT UR20, UR51, 0x2, URZ, 0xfc, !UPT ;  /* 0x0000000233147892 */ /* 0x000fe2000f8efc3f */
[----:B------:R-:W-:Y:S01]  /*c590*/  MOV R0, 0x1 ;  /* 0x0000000100007802 */ /* 0x000fe20000000f00 */
[----:B------:R-:W-:Y:S01]  /*c5a0*/  ULDC.64 UR16, c[0x0][0x198] ;  /* 0x0000660000107ab9 */ /* 0x000fe20000000a00 */
[----:B------:R-:W-:-:S09]  /*c5b0*/  ULDC UR21, c[0x0][0xc] ;  /* 0x0000030000157ab9 */ /* 0x000fd20000000800 */
.L_x_122:
[----:B------:R-:W1:Y:S01]  /*c5c0*/  LDC R2, c[0x0][0xa04] ;  /* 0x00028100ff027b82 */ /* 0x000e620000000800 */
[----:B------:R-:W-:-:S07]  /*c5d0*/  UMOV UR4, 0xffffffff ;  /* 0xffffffff00047882 */ /* 0x000fce0000000000 */
        /* <DEDUP_REMOVED lines=9> */
[----:B-1----:R-:W-:Y:S01]  /*c670*/  @P3 IMAD.HI.U32 R10, R17, R6, RZ ;  /* 0x00000006110a3227 */ /* 0x002fe200078e00ff */
[----:B------:R-:W-:-:S04]  /*c680*/  MOV R6, R17 ;  /* 0x0000001100067202 */ /* 0x000fc80000000f00 */
[----:B------:R-:W-:-:S05]  /*c690*/  @P3 SHF.R.U32.HI R6, RZ, R7, R10 ;  /* 0x00000007ff063219 */ /* 0x000fca000001160a */
[----:B--2---:R-:W-:-:S04]  /*c6a0*/  @P4 IMAD.HI.U32 R9, R6, R9, RZ ;  /* 0x0000000906094227 */ /* 0x004fc800078e00ff */
[----:B------:R-:W-:Y:S01]  /*c6b0*/  IMAD.MOV.U32 R7, RZ, RZ, R6 ;  /* 0x000000ffff077224 */ /* 0x000fe200078e0006 */
[----:B---3--:R-:W-:-:S04]  /*c6c0*/  @P4 SHF.R.U32.HI R7, RZ, R12, R9 ;  /* 0x0000000cff074219 */ /* 0x008fc80000011609 */
[----:B------:R-:W-:Y:S01]  /*c6d0*/  MOV R9, R7 ;  /* 0x0000000700097202 */ /* 0x000fe20000000f00 */
[----:B----4-:R-:W-:-:S05]  /*c6e0*/  @P5 IMAD.HI.U32 R2, R7, R2, RZ ;  /* 0x0000000207025227 */ /* 0x010fca00078e00ff */
[----:B------:R-:W-:Y:S02]  /*c6f0*/  @P5 SHF.R.U32.HI R9, RZ, R3, R2 ;  /* 0x00000003ff095219 */ /* 0x000fe40000011602 */
[----:B------:R-:W-:-:S05]  /*c700*/  IADD3 R3, -R7, RZ, RZ ;  /* 0x000000ff07037210 */ /* 0x000fca0007ffe1ff */
[----:B------:R-:W-:Y:S02]  /*c710*/  IMAD R2, R11, R3, R6 ;  /* 0x000000030b027224 */ /* 0x000fe400078e0206 */
[----:B------:R-:W-:-:S04]  /*c720*/  IMAD.MOV R3, RZ, RZ, -R9 ;  /* 0x000000ffff037224 */ /* 0x000fc800078e0a09 */
[----:B------:R-:W-:Y:S01]  /*c730*/  IMAD R3, R8, R3, R7 ;  /* 0x0000000308037224 */ /* 0x000fe200078e0207 */
[----:B------:R-:W-:Y:S06]  /*c740*/  BRA.DIV UR4, `(.L_x_96) ;  /* 0x0000001204f07947 */ /* 0x000fec000b800000 */
[----:B------:R-:W-:-:S13]  /*c750*/  ELECT P6, URZ, PT ;  /* 0x00000000003f782f */ /* 0x000fda00038c0000 */
.L_x_137:
[----:B------:R-:W1:Y:S01]  /*c760*/  LDC R6, c[0x0][0x28c] ;  /* 0x0000a300ff067b82 */ /* 0x000e620000000800 */
[----:B------:R-:W-:Y:S01]  /*c770*/  BSSY B1, `(.L_x_97) ;  /* 0x0000032000017945 */ /* 0x000fe20003800000 */
[----:B-1----:R-:W-:-:S13]  /*c780*/  ISETP.GT.AND P3, PT, R6, RZ, P6 ;  /* 0x000000ff0600720c */ /* 0x002fda0003764270 */
[----:B------:R-:W-:Y:S05]  /*c790*/  @!P3 BRA `(.L_x_98) ;  /* 0x0000000000bcb947 */ /* 0x000fea0003800000 */
[----:B------:R-:W1:Y:S01]  /*c7a0*/  S2R R8, SR_CgaCtaId ;  /* 0x0000000000087919 */ /* 0x000e620000008800 */
[----:B------:R-:W-:-:S04]  /*c7b0*/  MOV R7, 0x400 ;  /* 0x0000040000077802 */ /* 0x000fc80000000f00 */
[----:B-1----:R-:W-:Y:S02]  /*c7c0*/  LEA R10, R8, R7, 0x18 ;  /* 0x00000007080a7211 */ /* 0x002fe400078ec0ff */
[----:B------:R-:W-:Y:S02]  /*c7d0*/  SHF.L.U32 R7, R0, 0x1f, RZ ;  /* 0x0000001f00077819 */ /* 0x000fe400000006ff */
[----:B------:R-:W-:-:S04]  /*c7e0*/  LEA R8, R5, R10, 0x3 ;  /* 0x0000000a05087211 */ /* 0x000fc800078e18ff */
[----:B------:R-:W1:Y:S02]  /*c7f0*/  SYNCS.PHASECHK.TRANS64.TRYWAIT P4, [R8+URZ+0x28428], R7 ;  /* 0x02842807080075a7 */ /* 0x000e64000808017f */
[----:B-1----:R-:W-:Y:S05]  /*c800*/  @!P4 BRA `(.L_x_99) ;  /* 0x0000001000e0c947 */ /* 0x002fea0003800000 */
.L_x_138:
[----:B------:R-:W-:Y:S01]  /*c810*/  UPRMT UR4, UR20, 0x9910, URZ ;  /* 0x0000991014047896 */ /* 0x000fe2000800003f */
[----:B-1----:R-:W-:-:S03]  /*c820*/  @P2 MOV R7, 0x6000 ;  /* 0x0000600000072802 */ /* 0x002fc60000000f00 */
[----:B------:R-:W-:Y:S01]  /*c830*/  UISETP.NE.AND UP0, UPT, UR4, 0x2, UPT ;  /* 0x000000020400788c */ /* 0x000fe2000bf05270 */
[----:B------:R1:W-:Y:S05]  /*c840*/  @P2 SYNCS.ARRIVE.TRANS64 RZ, [R8+URZ+0x28400], R7 ;  /* 0x0284000708ff29a7 */ /* 0x0003ea000800003f */
[----:B------:R-:W-:-:S13]  /*c850*/  PLOP3.LUT P4, PT, PT, PT, UP0, 0x80, 0x0 ;  /* 0x000000000000781c */ /* 0x000fda0003f8f008 */
[----:B-1----:R-:W-:Y:S05]  /*c860*/  @P4 BRA `(.L_x_100) ;  /* 0x0000000000044947 */ /* 0x002fea0003800000 */
[----:B------:R-:W-:Y:S01]  /*c870*/  BPT.TRAP 0x1 ;  /* 0x000000040000795c */ /* 0x000fe20000300000 */
.L_x_100:
[----:B------:R-:W-:Y:S05]  /*c880*/  @P0 BRA `(.L_x_101) ;  /* 0x0000000000040947 */ /* 0x000fea0003800000 */
[----:B------:R-:W-:Y:S01]  /*c890*/  BPT.TRAP 0x1 ;  /* 0x000000040000795c */ /* 0x000fe20000300000 */
.L_x_101:
[----:B------:R-:W-:Y:S01]  /*c8a0*/  IMAD R10, R5, 0x6000, R10 ;  /* 0x00006000050a7824 */ /* 0x000fe200078e020a */
[----:B------:R-:W-:Y:S01]  /*c8b0*/  R2UR UR9, R8 ;  /* 0x00000000080972ca */ /* 0x000fe200000e0000 */
[----:B------:R-:W-:Y:S01]  /*c8c0*/  UIADD3 UR4, UP0, UR16, 0x1f0, URZ ;  /* 0x000001f010047890 */ /* 0x000fe2000ff1e03f */
[----:B------:R-:W-:Y:S01]  /*c8d0*/  R2UR UR12, R2 ;  /* 0x00000000020c72ca */ /* 0x000fe200000e0000 */
[----:B------:R-:W-:Y:S01]  /*c8e0*/  UMOV UR10, URZ ;  /* 0x0000003f000a7c82 */ /* 0x000fe20008000000 */
[----:B------:R-:W-:Y:S01]  /*c8f0*/  R2UR UR8, R10 ;  /* 0x000000000a0872ca */ /* 0x000fe200000e0000 */
[----:B------:R-:W-:Y:S01]  /*c900*/  UIADD3.X UR5, URZ, UR17, URZ, UP0, !UPT ;  /* 0x000000113f057290 */ /* 0x000fe200087fe43f */
[----:B------:R-:W-:Y:S01]  /*c910*/  R2UR UR13, R3 ;  /* 0x00000000030d72ca */ /* 0x000fe200000e0000 */
[----:B------:R-:W-:Y:S01]  /*c920*/  UMOV UR6, 0x0 ;  /* 0x0000000000067882 */ /* 0x000fe20000000000 */
[----:B------:R-:W-:Y:S01]  /*c930*/  UMOV UR7, 0x10000000 ;  /* 0x1000000000077882 */ /* 0x000fe20000000000 */
[----:B------:R-:W-:Y:S01]  /*c940*/  UMOV UR11, URZ ;  /* 0x0000003f000b7c82 */ /* 0x000fe20008000000 */
[----:B------:R-:W-:Y:S01]  /*c950*/  UMOV UR19, 0x20 ;  /* 0x0000002000137882 */ /* 0x000fe20000000000 */
[----:B------:R-:W-:-:S02]  /*c960*/  VIADD R5, R5, 0x1 ;  /* 0x0000000105057836 */ /* 0x000fc40000000000 */
[----:B------:R-:W-:-:S03]  /*c970*/  UIADD3 UR9, UR9, 0x28400, URZ ;  /* 0x0002840009097890 */ /* 0x000fc6000fffe03f */
[C---:B------:R-:W-:Y:S01]  /*c980*/  ISETP.NE.AND P4, PT, R5.reuse, 0x5, PT ;  /* 0x000000050500780c */ /* 0x040fe20003f85270 */
[----:B------:R-:W-:Y:S02]  /*c990*/  UIADD3 UR14, UR8, 0x6000, URZ ;  /* 0x00006000080e7890 */ /* 0x000fe4000fffe03f */
[----:B------:R-:W-:Y:S01]  /*c9a0*/  UIADD3 UR15, UR8, 0x8000, URZ ;  /* 0x00008000080f7890 */ /* 0x000fe2000fffe03f */
[----:B------:R-:W-:Y:S01]  /*c9b0*/  SEL R7, RZ, 0x1, P4 ;  /* 0x00000001ff077807 */ /* 0x000fe20002000000 */
[----:B------:R-:W-:Y:S01]  /*c9c0*/  UIADD3 UR18, UR8, 0xa000, URZ ;  /* 0x0000a00008127890 */ /* 0x000fe2000fffe03f */
[----:B------:R-:W-:Y:S02]  /*c9d0*/  SEL R5, R5, RZ, P4 ;  /* 0x000000ff05057207 */ /* 0x000fe40002000000 */
[----:B------:R-:W-:Y:S01]  /*c9e0*/  UMOV UR8, UR14 ;  /* 0x0000000e00087c82 */ /* 0x000fe20008000000 */
[----:B------:R-:W-:Y:S01]  /*c9f0*/  UMOV UR14, 0x40 ;  /* 0x00000040000e7882 */ /* 0x000fe20000000000 */
[----:B------:R1:W-:Y:S01]  /*ca00*/  UTMALDG.4D [UR8], [UR4], desc[UR6] ;  /* 0x00000608040075b4 */ /* 0x0003e20008019000 */
[----:B------:R-:W-:Y:S01]  /*ca10*/  LOP3.LUT R0, R0, R7, RZ, 0x3c, !PT ;  /* 0x0000000700007212 */ /* 0x000fe200078e3cff */
[----:B-1----:R-:W-:Y:S01]  /*ca20*/  UMOV UR8, UR15 ;  /* 0x0000000f00087c82 */ /* 0x002fe20008000000 */
[----:B------:R-:W-:-:S02]  /*ca30*/  UMOV UR10, UR19 ;  /* 0x00000013000a7c82 */ /* 0x000fc40008000000 */
[----:B------:R1:W-:Y:S02]  /*ca40*/  UTMALDG.4D [UR8], [UR4], desc[UR6] ;  /* 0x00000608040075b4 */ /* 0x0003e40008019000 */
[----:B-1----:R-:W-:Y:S01]  /*ca50*/  UMOV UR8, UR18 ;  /* 0x0000001200087c82 */ /* 0x002fe20008000000 */
[----:B------:R-:W-:Y:S02]  /*ca60*/  UMOV UR10, UR14 ;  /* 0x0000000e000a7c82 */ /* 0x000fe40008000000 */
[----:B------:R1:W-:Y:S02]  /*ca70*/  UTMALDG.4D [UR8], [UR4], desc[UR6] ;  /* 0x00000608040075b4 */ /* 0x0003e40008019000 */
[----:B-1----:R-:W-:Y:S01]  /*ca80*/  NOP ;  /* 0x0000000000007918 */ /* 0x002fe20000000000 */
.L_x_98:
[----:B------:R-:W-:Y:S05]  /*ca90*/  BSYNC B1 ;  /* 0x0000000000017941 */ /* 0x000fea0003800000 */
.L_x_97:
        /* <DEDUP_REMOVED lines=10> */
.L_x_103:
[----:B------:R-:W-:Y:S05]  /*cb40*/  BSYNC B1 ;  /* 0x0000000000017941 */ /* 0x000fea0003800000 */
.L_x_102:
[----:B------:R-:W-:Y:S01]  /*cb50*/  BSSY B1, `(.L_x_105) ;  /* 0x0000033000017945 */ /* 0x000fe20003800000 */
[----:B------:R-:W-:-:S03]  /*cb60*/  MOV R9, RZ ;  /* 0x000000ff00097202 */ /* 0x000fc60000000f00 */
        /* <DEDUP_REMOVED lines=8> */
.L_x_139:
[----:B------:R-:W-:Y:S01]  /*cbf0*/  UPRMT UR4, UR20, 0x9910, URZ ;  /* 0x0000991014047896 */ /* 0x000fe2000800003f */
[----:B-1----:R-:W-:-:S03]  /*cc00*/  @P2 IMAD.MOV.U32 R8, RZ, RZ, 0x6000 ;  /* 0x00006000ff082424 */ /* 0x002fc600078e00ff */
[----:B------:R-:W-:Y:S01]  /*cc10*/  UISETP.NE.AND UP0, UPT, UR4, 0x2, UPT ;  /* 0x000000020400788c */ /* 0x000fe2000bf05270 */
[----:B------:R1:W-:Y:S05]  /*cc20*/  @P2 SYNCS.ARRIVE.TRANS64 RZ, [R7+URZ+0x28400], R8 ;  /* 0x0284000807ff29a7 */ /* 0x0003ea000800003f */
[----:B------:R-:W-:-:S13]  /*cc30*/  PLOP3.LUT P3, PT, PT, PT, UP0, 0x80, 0x0 ;  /* 0x000000000000781c */ /* 0x000fda0003f6f008 */
[----:B-1----:R-:W-:Y:S05]  /*cc40*/  @P3 BRA `(.L_x_108) ;  /* 0x0000000000043947 */ /* 0x002fea0003800000 */
[----:B------:R-:W-:Y:S01]  /*cc50*/  BPT.TRAP 0x1 ;  /* 0x000000040000795c */ /* 0x000fe20000300000 */
.L_x_108:
[----:B------:R-:W-:Y:S05]  /*cc60*/  @P0 BRA `(.L_x_109) ;  /* 0x0000000000040947 */ /* 0x000fea0003800000 */
[----:B------:R-:W-:Y:S01]  /*cc70*/  BPT.TRAP 0x1 ;  /* 0x000000040000795c */ /* 0x000fe20000300000 */
.L_x_109:
        /* <DEDUP_REMOVED lines=12> */
[----:B------:R-:W-:-:S02]  /*cd40*/  IADD3 R5, R5, 0x1, RZ ;  /* 0x0000000105057810 */ /* 0x000fc40007ffe0ff */
[----:B------:R-:W-:Y:S01]  /*cd50*/  UIADD3 UR9, UR9, 0x28400, URZ ;  /* 0x0002840009097890 */ /* 0x000fe2000fffe03f */
[----:B------:R-:W-:Y:S02]  /*cd60*/  MOV R9, 0x1 ;  /* 0x0000000100097802 */ /* 0x000fe40000000f00 */
        /* <DEDUP_REMOVED lines=16> */
[----:B--2---:R-:W-:Y:S01]  /*ce70*/  NOP ;  /* 0x0000000000007918 */ /* 0x004fe20000000000 */
.L_x_106:
[----:B------:R-:W-:Y:S05]  /*ce80*/  BSYNC B1 ;  /* 0x0000000000017941 */ /* 0x000fea0003800000 */
.L_x_105:
[----:B------:R-:W-:-:S13]  /*ce90*/  ISETP.GE.AND P3, PT, R6, 0x81, PT ;  /* 0x000000810600780c */ /* 0x000fda0003f66270 */
[----:B------:R-:W-:Y:S05]  /*cea0*/  @!P3 BRA `(.L_x_110) ;  /* 0x0000000400c8b947 */ /* 0x000fea0003800000 */
[----:B------:R-:W-:Y:S01]  /*ceb0*/  VIADD R6, R6, 0x7f ;  /* 0x0000007f06067836 */ /* 0x000fe20000000000 */
[----:B------:R-:W-:Y:S04]  /*cec0*/  BSSY B1, `(.L_x_110) ;  /* 0x0000070000017945 */ /* 0x000fe80003800000 */
[----:B-1----:R-:W-:-:S04]  /*ced0*/  SHF.R.S32.HI R7, RZ, 0x1f, R6 ;  /* 0x0000001fff077819 */ /* 0x002fc80000011406 */
[----:B------:R-:W-:-:S04]  /*cee0*/  LEA.HI R4, R7, R6, RZ, 0x7 ;  /* 0x0000000607047211 */ /* 0x000fc800078f38ff */
[----:B------:R-:W-:-:S04]  /*cef0*/  SHF.R.S32.HI R4, RZ, 0x7, R4 ;  /* 0x00000007ff047819 */ /* 0x000fc80000011404 */
[----:B------:R-:W-:-:S07]  /*cf00*/  SHF.L.U32 R4, R4, 0x1, RZ ;  /* 0x0000000104047819 */ /* 0x000fce00000006ff */
.L_x_121:
[----:B------:R-:W-:Y:S04]  /*cf10*/  BSSY B2, `(.L_x_111) ;  /* 0x0000032000027945 */ /* 0x000fe80003800000 */
[----:B------:R-:W-:Y:S05]  /*cf20*/  @!P6 BRA `(.L_x_112) ;  /* 0x0000000000c0e947 */ /* 0x000fea0003800000 */
[----:B------:R-:W1:Y:S01]  /*cf30*/  S2R R7, SR_CgaCtaId ;  /* 0x0000000000077919 */ /* 0x000e620000008800 */
[----:B------:R-:W-:Y:S02]  /*cf40*/  MOV R6, 0x400 ;  /* 0x0000040000067802 */ /* 0x000fe40000000f00 */
[----:B------:R-:W-:Y:S02]  /*cf50*/  SHF.L.U32 R8, R0, 0x1f, RZ ;  /* 0x0000001f00087819 */ /* 0x000fe400000006ff */
[----:B-1----:R-:W-:-:S04]  /*cf60*/  LEA R6, R7, R6, 0x18 ;  /* 0x0000000607067211 */ /* 0x002fc800078ec0ff */
[----:B------:R-:W-:-:S04]  /*cf70*/  LEA R7, R5, R6, 0x3 ;  /* 0x0000000605077211 */ /* 0x000fc800078e18ff */
[----:B------:R-:W1:Y:S02]  /*cf80*/  SYNCS.PHASECHK.TRANS64.TRYWAIT P3, [R7+URZ+0x28428], R8 ;  /* 0x02842808070075a7 */ /* 0x000e64000806017f */
[----:B-1----:R-:W-:Y:S05]  /*cf90*/  @!P3 BRA `(.L_x_113) ;  /* 0x0000000c0038b947 */ /* 0x002fea0003800000 */
.L_x_140:
[----:B------:R-:W-:Y:S01]  /*cfa0*/  UPRMT UR4, UR20, 0x9910, URZ ;  /* 0x0000991014047896 */ /* 0x000fe2000800003f */
[----:B-1----:R-:W-:-:S03]  /*cfb0*/  @P2 IMAD.MOV.U32 R8, RZ, RZ, 0x6000 ;  /* 0x00006000ff082424 */ /* 0x002fc600078e00ff */
[----:B------:R-:W-:Y:S01]  /*cfc0*/  UISETP.NE.AND UP0, UPT, UR4, 0x2, UPT ;  /* 0x000000020400788c */ /* 0x000fe2000bf05270 */
[----:B------:R1:W-:Y:S05]  /*cfd0*/  @P2 SYNCS.ARRIVE.TRANS64 RZ, [R7+URZ+0x28400], R8 ;  /* 0x0284000807ff29a7 */ /* 0x0003ea000800003f */
[----:B------:R-:W-:-:S13]  /*cfe0*/  PLOP3.LUT P3, PT, PT, PT, UP0, 0x80, 0x0 ;  /* 0x000000000000781c */ /* 0x000fda0003f6f008 */
[----:B-1----:R-:W-:Y:S05]  /*cff0*/  @P3 BRA `(.L_x_114) ;  /* 0x0000000000043947 */ /* 0x002fea0003800000 */
[----:B------:R-:W-:Y:S01]  /*d000*/  BPT.TRAP 0x1 ;  /* 0x000000040000795c */ /* 0x000fe20000300000 */
.L_x_114:
[----:B------:R-:W-:Y:S05]  /*d010*/  @P0 BRA `(.L_x_115) ;  /* 0x0000000000040947 */ /* 0x000fea0003800000 */
[----:B------:R-:W-:Y:S01]  /*d020*/  BPT.TRAP 0x1 ;  /* 0x000000040000795c */ /* 0x000fe20000300000 */
.L_x_115:
        /* <DEDUP_REMOVED lines=9> */
[----:B------:R-:W-:Y:S01]  /*d0c0*/  R2UR UR13, R3 ;  /* 0x00000000030d72ca */ /* 0x000fe200000e0000 */
[----:B------:R-:W-:Y:S01]  /*d0d0*/  UMOV UR7, 0x10000000 ;  /* 0x1000000000077882 */ /* 0x000fe20000000000 */
[----:B------:R-:W-:Y:S01]  /*d0e0*/  UMOV UR18, 0x20 ;  /* 0x0000002000127882 */ /* 0x000fe20000000000 */
[----:B------:R-:W-:-:S02]  /*d0f0*/  IADD3 R5, R5, 0x1, RZ ;  /* 0x0000000105057810 */ /* 0x000fc40007ffe0ff */
[----:B------:R-:W-:Y:S02]  /*d100*/  UIADD3 UR9, UR9, 0x28400, URZ ;  /* 0x0002840009097890 */ /* 0x000fe4000fffe03f */
[----:B------:R-:W-:Y:S01]  /*d110*/  USHF.L.U32 UR11, UR11, 0x7, URZ ;  /* 0x000000070b0b7899 */ /* 0x000fe2000800063f */
        /* <DEDUP_REMOVED lines=17> */
.L_x_112:
[----:B------:R-:W-:Y:S05]  /*d230*/  BSYNC B2 ;  /* 0x0000000000027941 */ /* 0x000fea0003800000 */
.L_x_111:
[----:B------:R-:W-:Y:S01]  /*d240*/  ISETP.LT.OR P3, PT, R4, 0x4, !P6 ;  /* 0x000000040400780c */ /* 0x000fe20007761670 */
[----:B------:R-:W-:-:S12]  /*d250*/  BSSY B2, `(.L_x_116) ;  /* 0x0000033000027945 */ /* 0x000fd80003800000 */
[----:B------:R-:W-:Y:S05]  /*d260*/  @P3 BRA `(.L_x_117) ;  /* 0x0000000000c43947 */ /* 0x000fea0003800000 */
[----:B------:R-:W1:Y:S01]  /*d270*/  S2R R7, SR_CgaCtaId ;  /* 0x0000000000077919 */ /* 0x000e620000008800 */
[----:B------:R-:W-:Y:S02]  /*d280*/  MOV R6, 0x400 ;  /* 0x0000040000067802 */ /* 0x000fe40000000f00 */
[----:B------:R-:W-:Y:S02]  /*d290*/  SHF.L.U32 R8, R0, 0x1f, RZ ;  /* 0x0000001f00087819 */ /* 0x000fe400000006ff */
[----:B-1----:R-:W-:-:S04]  /*d2a0*/  LEA R6, R7, R6, 0x18 ;  /* 0x0000000607067211 */ /* 0x002fc800078ec0ff */
[----:B------:R-:W-:-:S04]  /*d2b0*/  LEA R7, R5, R6, 0x3 ;  /* 0x0000000605077211 */ /* 0x000fc800078e18ff */
[----:B------:R-:W1:Y:S02]  /*d2c0*/  SYNCS.PHASECHK.TRANS64.TRYWAIT P3, [R7+URZ+0x28428], R8 ;  /* 0x02842808070075a7 */ /* 0x000e64000806017f */
[----:B-1----:R-:W-:Y:S05]  /*d2d0*/  @!P3 BRA `(.L_x_118) ;  /* 0x00000008007cb947 */ /* 0x002fea0003800000 */
.L_x_141:
[----:B------:R-:W-:Y:S01]  /*d2e0*/  UPRMT UR4, UR20, 0x9910, URZ ;  /* 0x0000991014047896 */ /* 0x000fe2000800003f */
[----:B-1----:R-:W-:-:S03]  /*d2f0*/  @P1 IMAD.MOV.U32 R8, RZ, RZ, 0x6000 ;  /* 0x00006000ff081424 */ /* 0x002fc600078e00ff */
[----:B------:R-:W-:Y:S01]  /*d300*/  UISETP.NE.AND UP0, UPT, UR4, 0x2, UPT ;  /* 0x000000020400788c */ /* 0x000fe2000bf05270 */
[----:B------:R1:W-:Y:S05]  /*d310*/  @P1 SYNCS.ARRIVE.TRANS64 RZ, [R7+URZ+0x28400], R8 ;  /* 0x0284000807ff19a7 */ /* 0x0003ea000800003f */
[----:B------:R-:W-:-:S13]  /*d320*/  PLOP3.LUT P3, PT, PT, PT, UP0, 0x80, 0x0 ;  /* 0x000000000000781c */ /* 0x000fda0003f6f008 */
[----:B-1----:R-:W-:Y:S05]  /*d330*/  @P3 BRA `(.L_x_119) ;  /* 0x0000000000043947 */ /* 0x002fea0003800000 */
[----:B------:R-:W-:Y:S01]  /*d340*/  BPT.TRAP 0x1 ;  /* 0x000000040000795c */ /* 0x000fe20000300000 */
.L_x_119:
[----:B------:R-:W-:Y:S05]  /*d350*/  @P0 BRA `(.L_x_120) ;  /* 0x0000000000040947 */ /* 0x000fea0003800000 */
[----:B------:R-:W-:Y:S01]  /*d360*/  BPT.TRAP 0x1 ;  /* 0x000000040000795c */ /* 0x000fe20000300000 */
.L_x_120:
        /* <DEDUP_REMOVED lines=13> */
[----:B------:R-:W-:Y:S01]  /*d440*/  UIADD3 UR9, UR9, 0x28400, URZ ;  /* 0x0002840009097890 */ /* 0x000fe2000fffe03f */
[----:B------:R-:W-:Y:S01]  /*d450*/  IADD3 R9, R9, 0x1, RZ ;  /* 0x0000000109097810 */ /* 0x000fe20007ffe0ff */
        /* <DEDUP_REMOVED lines=18> */
.L_x_117:
[----:B------:R-:W-:Y:S05]  /*d580*/  BSYNC B2 ;  /* 0x0000000000027941 */ /* 0x000fea0003800000 */
.L_x_116:
[C---:B------:R-:W-:Y:S01]  /*d590*/  ISETP.GT.AND P3, PT, R4.reuse, 0x4, PT ;  /* 0x000000040400780c */ /* 0x040fe20003f64270 */
[----:B------:R-:W-:-:S12]  /*d5a0*/  VIADD R4, R4, 0xfffffffe ;  /* 0xfffffffe04047836 */ /* 0x000fd80000000000 */
[----:B------:R-:W-:Y:S05]  /*d5b0*/  @P3 BRA `(.L_x_121) ;  /* 0xfffffff800543947 */ /* 0x000fea000383ffff */
[----:B------:R-:W-:Y:S05]  /*d5c0*/  BSYNC B1 ;  /* 0x0000000000017941 */ /* 0x000fea0003800000 */
.L_x_110:
[----:B------:R-:W-:Y:S01]  /*d5d0*/  IADD3 R17, R17, UR21, RZ ;  /* 0x0000001511117c10 */ /* 0x000fe2000fffe0ff */
[----:B------:R-:W-:Y:S01]  /*d5e0*/  ULDC UR4, c[0x0][0xa00] ;  /* 0x0002800000047ab9 */ /* 0x000fe20000000800 */
[----:B-1----:R-:W-:Y:S02]  /*d5f0*/  PRMT R4, RZ, 0x7610, R4 ;  /* 0x00007610ff047816 */ /* 0x002fe40000000004 */
[----:B------:R-:W-:-:S13]  /*d600*/  ISETP.GE.AND P3, PT, R17, UR4, PT ;  /* 0x0000000411007c0c */ /* 0x000fda000bf66270 */
[----:B------:R-:W-:Y:S05]  /*d610*/  @!P3 BRA `(.L_x_122) ;  /* 0xffffffec00e8b947 */ /* 0x000fea000383ffff */
[----:B------:R-:W-:Y:S05]  /*d620*/  BSYNC B0 ;  /* 0x0000000000007941 */ /* 0x000fea0003800000 */
.L_x_95:
[----:B------:R-:W-:Y:S05]  /*d630*/  EXIT ;  /* 0x000000000000794d */ /* 0x000fea0003800000 */
.L_x_17:
[----:B-1----:R-:W-:-:S04]  /*d640*/  MOV R3, UR4 ;  /* 0x0000000400037c02 */ /* 0x002fc80008000f00 */
[----:B------:R1:W2:Y:S03]  /*d650*/  SYNCS.PHASECHK.TRANS64.TRYWAIT P1, [R3+URZ+0x28450], R0 ;  /* 0x02845000030075a7 */ /* 0x0002a6000802017f */
[----:B--2---:R-:W-:Y:S05]  /*d660*/  @!P1 NANOSLEEP.SYNCS 0x989680 ;  /* 0x009896800000995d */ /* 0x004fea0003900000 */
[----:B------:R-:W2:Y:S02]  /*d670*/  @!P1 SYNCS.PHASECHK.TRANS64 P1, [R3+URZ+0x28450], R0 ;  /* 0x02845000030095a7 */ /* 0x000ea4000802007f */
[----:B--2---:R-:W-:Y:S05]  /*d680*/  @!P1 BRA `(.L_x_17) ;  /* 0xfffffffc00ec9947 */ /* 0x004fea000383ffff */
[----:B------:R-:W-:Y:S05]  /*d690*/  BRA `(.L_x_123) ;  /* 0xffffff3c00087947 */ /* 0x000fea000383ffff */
.L_x_19:
[----:B-1----:R-:W-:-:S04]  /*d6a0*/  IMAD.U32 R5, RZ, RZ, UR31 ;  /* 0x0000001fff057e24 */ /* 0x002fc8000f8e00ff */
[----:B------:R1:W2:Y:S03]  /*d6b0*/  SYNCS.PHASECHK.TRANS64.TRYWAIT P1, [R5+URZ+0x28400], R0 ;  /* 0x02840000050075a7 */ /* 0x0002a6000802017f */
[----:B--2---:R-:W-:Y:S05]  /*d6c0*/  @!P1 NANOSLEEP.SYNCS 0x989680 ;  /* 0x009896800000995d */ /* 0x004fea0003900000 */
[----:B------:R-:W2:Y:S02]  /*d6d0*/  @!P1 SYNCS.PHASECHK.TRANS64 P1, [R5+URZ+0x28400], R0 ;  /* 0x02840000050095a7 */ /* 0x000ea4000802007f */
[----:B--2---:R-:W-:Y:S05]  /*d6e0*/  @!P1 BRA `(.L_x_19) ;  /* 0xfffffffc00ec9947 */ /* 0x004fea000383ffff */
[----:B------:R-:W-:Y:S05]  /*d6f0*/  BRA `(.L_x_124) ;  /* 0xffffff3c001c7947 */ /* 0x000fea000383ffff */
.L_x_20:
[----:B-1----:R-:W-:-:S04]  /*d700*/  MOV R0, UR28 ;  /* 0x0000001c00007c02 */ /* 0x002fc80008000f00 */
[----:B------:R1:W2:Y:S03]  /*d710*/  SYNCS.PHASECHK.TRANS64.TRYWAIT P1, [R0+URZ+-0x8], R3 ;  /* 0xfffff803000075a7 */ /* 0x0002a6000802017f */
[----:B--2---:R-:W-:Y:S05]  /*d720*/  @!P1 NANOSLEEP.SYNCS 0x989680 ;  /* 0x009896800000995d */ /* 0x004fea0003900000 */
[----:B------:R-:W2:Y:S02]  /*d730*/  @!P1 SYNCS.PHASECHK.TRANS64 P1, [R0+URZ+-0x8], R3 ;  /* 0xfffff803000095a7 */ /* 0x000ea4000802007f */
[----:B--2---:R-:W-:Y:S05]  /*d740*/  @!P1 BRA `(.L_x_20) ;  /* 0xfffffffc00ec9947 */ /* 0x004fea000383ffff */
[----:B------:R-:W-:Y:S05]  /*d750*/  BRA `(.L_x_125) ;  /* 0xffffff3c000c7947 */ /* 0x000fea000383ffff */
.L_x_22:
[----:B-1----:R-:W-:-:S04]  /*d760*/  MOV R9, UR6 ;  /* 0x0000000600097c02 */ /* 0x002fc80008000f00 */
[----:B------:R1:W2:Y:S03]  /*d770*/  SYNCS.PHASECHK.TRANS64.TRYWAIT P1, [R9+URZ+0x28400], R4 ;  /* 0x02840004090075a7 */ /* 0x0002a6000802017f */
[----:B--2---:R-:W-:Y:S05]  /*d780*/  @!P1 NANOSLEEP.SYNCS 0x989680 ;  /* 0x009896800000995d */ /* 0x004fea0003900000 */
[----:B------:R-:W2:Y:S02]  /*d790*/  @!P1 SYNCS.PHASECHK.TRANS64 P1, [R9+URZ+0x28400], R4 ;  /* 0x02840004090095a7 */ /* 0x000ea4000802007f */
[----:B--2---:R-:W-:Y:S05]  /*d7a0*/  @!P1 BRA `(.L_x_22) ;  /* 0xfffffffc00ec9947 */ /* 0x004fea000383ffff */
[----:B------:R-:W-:Y:S05]  /*d7b0*/  BRA `(.L_x_126) ;  /* 0xffffff6400987947 */ /* 0x000fea000383ffff */
.L_x_27:
[----:B-1----:R-:W-:-:S04]  /*d7c0*/  IMAD.U32 R6, RZ, RZ, UR6 ;  /* 0x00000006ff067e24 */ /* 0x002fc8000f8e00ff */
[----:B------:R1:W2:Y:S03]  /*d7d0*/  SYNCS.PHASECHK.TRANS64.TRYWAIT P2, [R6+URZ+0x28400], R5 ;  /* 0x02840005060075a7 */ /* 0x0002a6000804017f */
[----:B--2---:R-:W-:Y:S05]  /*d7e0*/  @!P2 NANOSLEEP.SYNCS 0x989680 ;  /* 0x009896800000a95d */ /* 0x004fea0003900000 */
[----:B------:R-:W2:Y:S02]  /*d7f0*/  @!P2 SYNCS.PHASECHK.TRANS64 P2, [R6+URZ+0x28400], R5 ;  /* 0x028400050600a5a7 */ /* 0x000ea4000804007f */
[----:B--2---:R-:W-:Y:S05]  /*d800*/  @!P2 BRA `(.L_x_27) ;  /* 0xfffffffc00eca947 */ /* 0x004fea000383ffff */
[----:B------:R-:W-:Y:S05]  /*d810*/  BRA `(.L_x_127) ;  /* 0xffffff6800a87947 */ /* 0x000fea000383ffff */
.L_x_31:
[----:B-1----:R-:W-:-:S04]  /*d820*/  MOV R8, UR6 ;  /* 0x0000000600087c02 */ /* 0x002fc80008000f00 */
[----:B------:R1:W2:Y:S03]  /*d830*/  SYNCS.PHASECHK.TRANS64.TRYWAIT P2, [R8+URZ+0x28400], R9 ;  /* 0x02840009080075a7 */ /* 0x0002a6000804017f */
[----:B--2---:R-:W-:Y:S05]  /*d840*/  @!P2 NANOSLEEP.SYNCS 0x989680 ;  /* 0x009896800000a95d */ /* 0x004fea0003900000 */
[----:B------:R-:W2:Y:S02]  /*d850*/  @!P2 SYNCS.PHASECHK.TRANS64 P2, [R8+URZ+0x28400], R9 ;  /* 0x028400090800a5a7 */ /* 0x000ea4000804007f */
[----:B--2---:R-:W-:Y:S05]  /*d860*/  @!P2 BRA `(.L_x_31) ;  /* 0xfffffffc00eca947 */ /* 0x004fea000383ffff */
[----:B------:R-:W-:Y:S05]  /*d870*/  BRA `(.L_x_30) ;  /* 0xffffff8c00e87947 */ /* 0x000fea000383ffff */
.L_x_39:
[----:B-1----:R-:W-:-:S04]  /*d880*/  MOV R6, UR6 ;  /* 0x0000000600067c02 */ /* 0x002fc80008000f00 */
[----:B------:R1:W2:Y:S03]  /*d890*/  SYNCS.PHASECHK.TRANS64.TRYWAIT P2, [R6+URZ+0x28400], R5 ;  /* 0x02840005060075a7 */ /* 0x0002a6000804017f */
[----:B--2---:R-:W-:Y:S05]  /*d8a0*/  @!P2 NANOSLEEP.SYNCS 0x989680 ;  /* 0x009896800000a95d */ /* 0x004fea0003900000 */
[----:B------:R-:W2:Y:S02]  /*d8b0*/  @!P2 SYNCS.PHASECHK.TRANS64 P2, [R6+URZ+0x28400], R5 ;  /* 0x028400050600a5a7 */ /* 0x000ea4000804007f */
[----:B--2---:R-:W-:Y:S05]  /*d8c0*/  @!P2 BRA `(.L_x_39) ;  /* 0xfffffffc00eca947 */ /* 0x004fea000383ffff */
[----:B------:R-:W-:Y:S05]  /*d8d0*/  BRA `(.L_x_128) ;  /* 0xffffff94002c7947 */ /* 0x000fea000383ffff */
.L_x_43:
[----:B-1----:R-:W-:-:S04]  /*d8e0*/  IMAD.U32 R9, RZ, RZ, UR6 ;  /* 0x00000006ff097e24 */ /* 0x002fc8000f8e00ff */
[----:B------:R1:W2:Y:S03]  /*d8f0*/  SYNCS.PHASECHK.TRANS64.TRYWAIT P2, [R9+URZ+0x28400], R72 ;  /* 0x02840048090075a7 */ /* 0x0002a6000804017f */
[----:B--2---:R-:W-:Y:S05]  /*d900*/  @!P2 NANOSLEEP.SYNCS 0x989680 ;  /* 0x009896800000a95d */ /* 0x004fea0003900000 */
[----:B------:R-:W2:Y:S02]  /*d910*/  @!P2 SYNCS.PHASECHK.TRANS64 P2, [R9+URZ+0x28400], R72 ;  /* 0x028400480900a5a7 */ /* 0x000ea4000804007f */
[----:B--2---:R-:W-:Y:S05]  /*d920*/  @!P2 BRA `(.L_x_43) ;  /* 0xfffffffc00eca947 */ /* 0x004fea000383ffff */
[----:B------:R-:W-:Y:S05]  /*d930*/  BRA `(.L_x_42) ;  /* 0xffffffc000987947 */ /* 0x000fea000383ffff */
.L_x_63:
[----:B-1----:R-:W-:-:S04]  /*d940*/  MOV R3, UR28 ;  /* 0x0000001c00037c02 */ /* 0x002fc80008000f00 */
[----:B------:R1:W2:Y:S03]  /*d950*/  SYNCS.PHASECHK.TRANS64.TRYWAIT P1, [R3+URZ+0x8], R0 ;  /* 0x00000800030075a7 */ /* 0x0002a6000802017f */
[----:B--2---:R-:W-:Y:S05]  /*d960*/  @!P1 NANOSLEEP.SYNCS 0x989680 ;  /* 0x009896800000995d */ /* 0x004fea0003900000 */
[----:B------:R-:W2:Y:S02]  /*d970*/  @!P1 SYNCS.PHASECHK.TRANS64 P1, [R3+URZ+0x8], R0 ;  /* 0x00000800030095a7 */ /* 0x000ea4000802007f */
[----:B--2---:R-:W-:Y:S05]  /*d980*/  @!P1 BRA `(.L_x_63) ;  /* 0xfffffffc00ec9947 */ /* 0x004fea000383ffff */
[----:B------:R-:W-:Y:S05]  /*d990*/  BRA `(.L_x_129) ;  /* 0xffffffcc00ac7947 */ /* 0x000fea000383ffff */
.L_x_80:
[----:B------:R-:W-:Y:S01]  /*d9a0*/  BSSY B1, `(.L_x_130) ;  /* 0x0000006000017945 */ /* 0x000fe20003800000 */
[----:B------:R-:W-:-:S07]  /*d9b0*/  MOV R15, 0xffffffff ;  /* 0xffffffff000f7802 */ /* 0x000fce0000000f00 */
[----:B------:R-:W-:Y:S05]  /*d9c0*/  WARPSYNC.COLLECTIVE R15, `(.L_x_131) ;  /* 0x000000000f0c7348 */ /* 0x000fea0003c00000 */
[----:B------:R-:W-:Y:S02]  /*d9d0*/  ELECT P6, UR62, PT ;  /* 0x00000000003e782f */ /* 0x000fe400038c0000 */
[----:B------:R-:W-:Y:S01]  /*d9e0*/  MOV R14, UR62 ;  /* 0x0000003e000e7c02 */ /* 0x000fe20008000f00 */
[----:B------:R-:W-:Y:S10]  /*d9f0*/  ENDCOLLECTIVE ;  /* 0x000000000000791b */ /* 0x000ff40003800000 */
.L_x_131:
[----:B------:R-:W-:Y:S05]  /*da00*/  BSYNC B1 ;  /* 0x0000000000017941 */ /* 0x000fea0003800000 */
.L_x_130:
[----:B------:R-:W-:Y:S05]  /*da10*/  BRA `(.L_x_132) ;  /* 0xffffffe000d07947 */ /* 0x000fea000383ffff */
.L_x_83:
[----:B-1----:R1:W2:Y:S02]  /*da20*/  SYNCS.PHASECHK.TRANS64.TRYWAIT P2, [R7+URZ+0x28460], R6 ;  /* 0x02846006070075a7 */ /* 0x0022a4000804017f */
[----:B--2---:R-:W-:Y:S05]  /*da30*/  @!P2 NANOSLEEP.SYNCS 0x989680 ;  /* 0x009896800000a95d */ /* 0x004fea0003900000 */
[----:B------:R-:W2:Y:S02]  /*da40*/  @!P2 SYNCS.PHASECHK.TRANS64 P2, [R7+URZ+0x28460], R6 ;  /* 0x028460060700a5a7 */ /* 0x000ea4000804007f */
[----:B--2---:R-:W-:Y:S05]  /*da50*/  @!P2 BRA `(.L_x_83) ;  /* 0xfffffffc00f0a947 */ /* 0x004fea000383ffff */
[----:B------:R-:W-:Y:S05]  /*da60*/  BRA `(.L_x_133) ;  /* 0xffffffe000f07947 */ /* 0x000fea000383ffff */
.L_x_88:
[----:B-1----:R1:W2:Y:S02]  /*da70*/  SYNCS.PHASECHK.TRANS64.TRYWAIT P2, [R7+URZ+0x284b0], R4 ;  /* 0x0284b004070075a7 */ /* 0x0022a4000804017f */
[----:B--2---:R-:W-:Y:S05]  /*da80*/  @!P2 NANOSLEEP.SYNCS 0x989680 ;  /* 0x009896800000a95d */ /* 0x004fea0003900000 */
[----:B------:R-:W2:Y:S02]  /*da90*/  @!P2 SYNCS.PHASECHK.TRANS64 P2, [R7+URZ+0x284b0], R4 ;  /* 0x0284b0040700a5a7 */ /* 0x000ea4000804007f */
[----:B--2---:R-:W-:Y:S05]  /*daa0*/  @!P2 BRA `(.L_x_88) ;  /* 0xfffffffc00f0a947 */ /* 0x004fea000383ffff */
[----:B------:R-:W-:Y:S05]  /*dab0*/  BRA `(.L_x_87) ;  /* 0xffffffe400a87947 */ /* 0x000fea000383ffff */
.L_x_91:
[----:B-1----:R1:W2:Y:S02]  /*dac0*/  SYNCS.PHASECHK.TRANS64.TRYWAIT P2, [R4+URZ+0x28460], R9 ;  /* 0x02846009040075a7 */ /* 0x0022a4000804017f */
[----:B--2---:R-:W-:Y:S05]  /*dad0*/  @!P2 NANOSLEEP.SYNCS 0x989680 ;  /* 0x009896800000a95d */ /* 0x004fea0003900000 */
[----:B------:R-:W2:Y:S02]  /*dae0*/  @!P2 SYNCS.PHASECHK.TRANS64 P2, [R4+URZ+0x28460], R9 ;  /* 0x028460090400a5a7 */ /* 0x000ea4000804007f */
[----:B--2---:R-:W-:Y:S05]  /*daf0*/  @!P2 BRA `(.L_x_91) ;  /* 0xfffffffc00f0a947 */ /* 0x004fea000383ffff */
[----:B------:R-:W-:Y:S05]  /*db00*/  BRA `(.L_x_134) ;  /* 0xffffffe400bc7947 */ /* 0x000fea000383ffff */
.L_x_96:
[----:B------:R-:W-:Y:S01]  /*db10*/  BSSY B1, `(.L_x_135) ;  /* 0x0000006000017945 */ /* 0x000fe20003800000 */
[----:B------:R-:W-:-:S07]  /*db20*/  IMAD.MOV.U32 R15, RZ, RZ, -0x1 ;  /* 0xffffffffff0f7424 */ /* 0x000fce00078e00ff */
[----:B------:R-:W-:Y:S05]  /*db30*/  WARPSYNC.COLLECTIVE R15, `(.L_x_136) ;  /* 0x000000000f0c7348 */ /* 0x000fea0003c00000 */
[----:B------:R-:W-:Y:S02]  /*db40*/  ELECT P6, UR62, PT ;  /* 0x00000000003e782f */ /* 0x000fe400038c0000 */
[----:B------:R-:W-:Y:S01]  /*db50*/  MOV R14, UR62 ;  /* 0x0000003e000e7c02 */ /* 0x000fe20008000f00 */
[----:B------:R-:W-:Y:S10]  /*db60*/  ENDCOLLECTIVE ;  /* 0x000000000000791b */ /* 0x000ff40003800000 */
.L_x_136:
[----:B------:R-:W-:Y:S05]  /*db70*/  BSYNC B1 ;  /* 0x0000000000017941 */ /* 0x000fea0003800000 */
.L_x_135:
[----:B------:R-:W-:Y:S05]  /*db80*/  BRA `(.L_x_137) ;  /* 0xffffffe800f47947 */ /* 0x000fea000383ffff */
.L_x_99:
[----:B-1----:R1:W2:Y:S02]  /*db90*/  SYNCS.PHASECHK.TRANS64.TRYWAIT P4, [R8+URZ+0x28428], R7 ;  /* 0x02842807080075a7 */ /* 0x0022a4000808017f */
[----:B--2---:R-:W-:Y:S05]  /*dba0*/  @!P4 NANOSLEEP.SYNCS 0x989680 ;  /* 0x009896800000c95d */ /* 0x004fea0003900000 */
[----:B------:R-:W2:Y:S02]  /*dbb0*/  @!P4 SYNCS.PHASECHK.TRANS64 P4, [R8+URZ+0x28428], R7 ;  /* 0x028428070800c5a7 */ /* 0x000ea4000808007f */
[----:B--2---:R-:W-:Y:S05]  /*dbc0*/  @!P4 BRA `(.L_x_99) ;  /* 0xfffffffc00f0c947 */ /* 0x004fea000383ffff */
[----:B------:R-:W-:Y:S05]  /*dbd0*/  BRA `(.L_x_138) ;  /* 0xffffffec000c7947 */ /* 0x000fea000383ffff */
.L_x_104:
[----:B-1----:R1:W2:Y:S02]  /*dbe0*/  SYNCS.PHASECHK.TRANS64.TRYWAIT P4, [R4+URZ+0x284b0], R7 ;  /* 0x0284b007040075a7 */ /* 0x0022a4000808017f */
[----:B--2---:R-:W-:Y:S05]  /*dbf0*/  @!P4 NANOSLEEP.SYNCS 0x989680 ;  /* 0x009896800000c95d */ /* 0x004fea0003900000 */
[----:B------:R-:W2:Y:S02]  /*dc00*/  @!P4 SYNCS.PHASECHK.TRANS64 P4, [R4+URZ+0x284b0], R7 ;  /* 0x0284b0070400c5a7 */ /* 0x000ea4000808007f */
[----:B--2---:R-:W-:Y:S05]  /*dc10*/  @!P4 BRA `(.L_x_104) ;  /* 0xfffffffc00f0c947 */ /* 0x004fea000383ffff */
[----:B------:R-:W-:Y:S05]  /*dc20*/  BRA `(.L_x_103) ;  /* 0xffffffec00c47947 */ /* 0x000fea000383ffff */
.L_x_107:
[----:B-1----:R1:W2:Y:S02]  /*dc30*/  SYNCS.PHASECHK.TRANS64.TRYWAIT P3, [R7+URZ+0x28428], R8 ;  /* 0x02842808070075a7 */ /* 0x0022a4000806017f */
[----:B--2---:R-:W-:Y:S05]  /*dc40*/  @!P3 NANOSLEEP.SYNCS 0x989680 ;  /* 0x009896800000b95d */ /* 0x004fea0003900000 */
[----:B------:R-:W2:Y:S02]  /*dc50*/  @!P3 SYNCS.PHASECHK.TRANS64 P3, [R7+URZ+0x28428], R8 ;  /* 0x028428080700b5a7 */ /* 0x000ea4000806007f */
[----:B--2---:R-:W-:Y:S05]  /*dc60*/  @!P3 BRA `(.L_x_107) ;  /* 0xfffffffc00f0b947 */ /* 0x004fea000383ffff */
[----:B------:R-:W-:Y:S05]  /*dc70*/  BRA `(.L_x_139) ;  /* 0xffffffec00dc7947 */ /* 0x000fea000383ffff */
.L_x_113:
[----:B-1----:R1:W2:Y:S02]  /*dc80*/  SYNCS.PHASECHK.TRANS64.TRYWAIT P3, [R7+URZ+0x28428], R8 ;  /* 0x02842808070075a7 */ /* 0x0022a4000806017f */
[----:B--2---:R-:W-:Y:S05]  /*dc90*/  @!P3 NANOSLEEP.SYNCS 0x989680 ;  /* 0x009896800000b95d */ /* 0x004fea0003900000 */
[----:B------:R-:W2:Y:S02]  /*dca0*/  @!P3 SYNCS.PHASECHK.TRANS64 P3, [R7+URZ+0x28428], R8 ;  /* 0x028428080700b5a7 */ /* 0x000ea4000806007f */
[----:B--2---:R-:W-:Y:S05]  /*dcb0*/  @!P3 BRA `(.L_x_113) ;  /* 0xfffffffc00f0b947 */ /* 0x004fea000383ffff */
[----:B------:R-:W-:Y:S05]  /*dcc0*/  BRA `(.L_x_140) ;  /* 0xfffffff000b47947 */ /* 0x000fea000383ffff */
.L_x_118:
[----:B-1----:R1:W2:Y:S02]  /*dcd0*/  SYNCS.PHASECHK.TRANS64.TRYWAIT P3, [R7+URZ+0x28428], R8 ;  /* 0x02842808070075a7 */ /* 0x0022a4000806017f */
[----:B--2---:R-:W-:Y:S05]  /*dce0*/  @!P3 NANOSLEEP.SYNCS 0x989680 ;  /* 0x009896800000b95d */ /* 0x004fea0003900000 */
[----:B------:R-:W2:Y:S02]  /*dcf0*/  @!P3 SYNCS.PHASECHK.TRANS64 P3, [R7+URZ+0x28428], R8 ;  /* 0x028428080700b5a7 */ /* 0x000ea4000806007f */
[----:B--2---:R-:W-:Y:S05]  /*dd00*/  @!P3 BRA `(.L_x_118) ;  /* 0xfffffffc00f0b947 */ /* 0x004fea000383ffff */
[----:B------:R-:W-:Y:S05]  /*dd10*/  BRA `(.L_x_141) ;  /* 0xfffffff400707947 */ /* 0x000fea000383ffff */
        .weak           $__internal_0_$__cuda_sm20_rcp_rn_f32_slowpath
        .type           $__internal_0_$__cuda_sm20_rcp_rn_f32_slowpath,@function
        .size           $__internal_0_$__cuda_sm20_rcp_rn_f32_slowpath,(.L_x_147 - $__internal_0_$__cuda_sm20_rcp_rn_f32_slowpath)
$__internal_0_$__cuda_sm20_rcp_rn_f32_slowpath:
[----:B------:R-:W-:Y:S01]  /*dd20*/  SHF.L.U32 R0, R3, 0x1, RZ ;  /* 0x0000000103007819 */ /* 0x000fe200000006ff */
[----:B------:R-:W-:Y:S03]  /*dd30*/  BSSY B2, `(.L_x_142) ;  /* 0x0000030000027945 */ /* 0x000fe60003800000 */
[----:B------:R-:W-:-:S04]  /*dd40*/  SHF.R.U32.HI R20, RZ, 0x18, R0 ;  /* 0x00000018ff147819 */ /* 0x000fc80000011600 */
[----:B------:R-:W-:-:S13]  /*dd50*/  ISETP.NE.U32.AND P0, PT, R20, RZ, PT ;  /* 0x000000ff1400720c */ /* 0x000fda0003f05070 */
[----:B------:R-:W-:Y:S05]  /*dd60*/  @P0 BRA `(.L_x_143) ;  /* 0x0000000000280947 */ /* 0x000fea0003800000 */
[----:B------:R-:W-:-:S04]  /*dd70*/  SHF.L.U32 R0, R3, 0x1, RZ ;  /* 0x0000000103007819 */ /* 0x000fc800000006ff */
[----:B------:R-:W-:-:S13]  /*dd80*/  ISETP.NE.AND P0, PT, R0, RZ, PT ;  /* 0x000000ff0000720c */ /* 0x000fda0003f05270 */
[----:B------:R-:W-:Y:S01]  /*dd90*/  @P0 FFMA R8, R3, 1.84467440737095516160e+19, RZ ;  /* 0x5f80000003080823 */ /* 0x000fe200000000ff */
[----:B------:R-:W-:Y:S08]  /*dda0*/  @!P0 MUFU.RCP R4, R3 ;  /* 0x0000000300048308 */ /* 0x000ff00000001000 */
[----:B------:R-:W1:Y:S02]  /*ddb0*/  @P0 MUFU.RCP R9, R8 ;  /* 0x0000000800090308 */ /* 0x000e640000001000 */
[----:B-1----:R-:W-:-:S04]  /*ddc0*/  @P0 FFMA R0, R8, R9, -1 ;  /* 0xbf80000008000423 */ /* 0x002fc80000000009 */
[----:B------:R-:W-:-:S04]  /*ddd0*/  @P0 FADD.FTZ R0, -R0, -RZ ;  /* 0x800000ff00000221 */ /* 0x000fc80000010100 */
[----:B------:R-:W-:-:S04]  /*dde0*/  @P0 FFMA R0, R9, R0, R9 ;  /* 0x0000000009000223 */ /* 0x000fc80000000009 */
[----:B------:R-:W-:Y:S01]  /*ddf0*/  @P0 FFMA R4, R0, 1.84467440737095516160e+19, RZ ;  /* 0x5f80000000040823 */ /* 0x000fe200000000ff */
[----:B------:R-:W-:Y:S06]  /*de00*/  BRA `(.L_x_144) ;  /* 0x0000000000887947 */ /* 0x000fec0003800000 */
.L_x_143:
[----:B------:R-:W-:-:S05]  /*de10*/  VIADD R24, R20, 0xffffff03 ;  /* 0xffffff0314187836 */ /* 0x000fca0000000000 */
[----:B------:R-:W-:-:S13]  /*de20*/  ISETP.GT.U32.AND P0, PT, R24, 0x1, PT ;  /* 0x000000011800780c */ /* 0x000fda0003f04070 */
[----:B------:R-:W-:Y:S05]  /*de30*/  @P0 BRA `(.L_x_145) ;  /* 0x0000000000780947 */ /* 0x000fea0003800000 */
[----:B------:R-:W-:Y:S02]  /*de40*/  LOP3.LUT R0, R3, 0x7fffff, RZ, 0xc0, !PT ;  /* 0x007fffff03007812 */ /* 0x000fe400078ec0ff */
[----:B------:R-:W-:Y:S02]  /*de50*/  MOV R15, 0x3 ;  /* 0x00000003000f7802 */ /* 0x000fe40000000f00 */
[----:B------:R-:W-:Y:S02]  /*de60*/  LOP3.LUT R0, R0, 0x3f800000, RZ, 0xfc, !PT ;  /* 0x3f80000000007812 */ /* 0x000fe400078efcff */
[----:B------:R-:W-:Y:S02]  /*de70*/  SHF.L.U32 R15, R15, R24, RZ ;  /* 0x000000180f0f7219 */ /* 0x000fe400000006ff */
[----:B------:R-:W1:Y:S02]  /*de80*/  MUFU.RCP R9, R0 ;  /* 0x0000000000097308 */ /* 0x000e640000001000 */
[----:B-1----:R-:W-:-:S04]  /*de90*/  FFMA R4, R0, R9, -1 ;  /* 0xbf80000000047423 */ /* 0x002fc80000000009 */
[----:B------:R-:W-:-:S04]  /*dea0*/  FADD.FTZ R4, -R4, -RZ ;  /* 0x800000ff04047221 */ /* 0x000fc80000010100 */
[CCC-:B------:R-:W-:Y:S01]  /*deb0*/  FFMA.RM R8, R9.reuse, R4.reuse, R9.reuse ;  /* 0x0000000409087223 */ /* 0x1c0fe20000004009 */
[----:B------:R-:W-:-:S04]  /*dec0*/  FFMA.RP R9, R9, R4, R9 ;  /* 0x0000000409097223 */ /* 0x000fc80000008009 */
[C---:B------:R-:W-:Y:S02]  /*ded0*/  LOP3.LUT R4, R8.reuse, 0x7fffff, RZ, 0xc0, !PT ;  /* 0x007fffff08047812 */ /* 0x040fe400078ec0ff */
[----:B------:R-:W-:Y:S02]  /*dee0*/  FSETP.NEU.FTZ.AND P0, PT, R8, R9, PT ;  /* 0x000000090800720b */ /* 0x000fe40003f1d000 */
[----:B------:R-:W-:Y:S02]  /*def0*/  LOP3.LUT R4, R4, 0x800000, RZ, 0xfc, !PT ;  /* 0x0080000004047812 */ /* 0x000fe400078efcff */
[----:B------:R-:W-:Y:S02]  /*df00*/  SEL R8, RZ, 0xffffffff, !P0 ;  /* 0xffffffffff087807 */ /* 0x000fe40004000000 */
[----:B------:R-:W-:Y:S02]  /*df10*/  LOP3.LUT R15, R15, R4, RZ, 0xc0, !PT ;  /* 0x000000040f0f7212 */ /* 0x000fe400078ec0ff */
[----:B------:R-:W-:-:S02]  /*df20*/  IADD3 R9, -R8, RZ, RZ ;  /* 0x000000ff08097210 */ /* 0x000fc40007ffe1ff */
[-C--:B------:R-:W-:Y:S02]  /*df30*/  SHF.R.U32.HI R15, RZ, R24.reuse, R15 ;  /* 0x00000018ff0f7219 */ /* 0x080fe4000001160f */
[----:B------:R-:W-:Y:S02]  /*df40*/  LOP3.LUT P1, RZ, R9, R24, R4, 0xf8, !PT ;  /* 0x0000001809ff7212 */ /* 0x000fe4000782f804 */
[C---:B------:R-:W-:Y:S02]  /*df50*/  LOP3.LUT P0, RZ, R15.reuse, 0x1, RZ, 0xc0, !PT ;  /* 0x000000010fff7812 */ /* 0x040fe4000780c0ff */
[----:B------:R-:W-:Y:S02]  /*df60*/  LOP3.LUT P2, RZ, R15, 0x2, RZ, 0xc0, !PT ;  /* 0x000000020fff7812 */ /* 0x000fe4000784c0ff */
[----:B------:R-:W-:Y:S02]  /*df70*/  IADD3 R9, R20, -0xfc, RZ ;  /* 0xffffff0414097810 */ /* 0x000fe40007ffe0ff */
[----:B------:R-:W-:-:S02]  /*df80*/  PLOP3.LUT P0, PT, P0, P1, P2, 0xe0, 0x0 ;  /* 0x000000000000781c */ /* 0x000fc40000703c20 */
[----:B------:R-:W-:Y:S02]  /*df90*/  LOP3.LUT P1, RZ, R3, 0x7fffff, RZ, 0xc0, !PT ;  /* 0x007fffff03ff7812 */ /* 0x000fe4000782c0ff */
[----:B------:R-:W-:Y:S02]  /*dfa0*/  SEL R0, RZ, 0x1, !P0 ;  /* 0x00000001ff007807 */ /* 0x000fe40004000000 */
[----:B------:R-:W-:-:S03]  /*dfb0*/  SHF.R.U32.HI R4, RZ, R9, R4 ;  /* 0x00000009ff047219 */ /* 0x000fc60000011604 */
[----:B------:R-:W-:-:S05]  /*dfc0*/  IMAD.MOV R0, RZ, RZ, -R0 ;  /* 0x000000ffff007224 */ /* 0x000fca00078e0a00 */
[----:B------:R-:W-:-:S13]  /*dfd0*/  ISETP.GE.AND P0, PT, R0, RZ, PT ;  /* 0x000000ff0000720c */ /* 0x000fda0003f06270 */
[----:B------:R-:W-:-:S05]  /*dfe0*/  @!P0 IADD3 R4, R4, 0x1, RZ ;  /* 0x0000000104048810 */ /* 0x000fca0007ffe0ff */
[----:B------:R-:W-:-:S05]  /*dff0*/  @!P1 IMAD.SHL.U32 R4, R4, 0x2, RZ ;  /* 0x0000000204049824 */ /* 0x000fca00078e00ff */
[----:B------:R-:W-:Y:S01]  /*e000*/  LOP3.LUT R4, R4, 0x80000000, R3, 0xf8, !PT ;  /* 0x8000000004047812 */ /* 0x000fe200078ef803 */
[----:B------:R-:W-:Y:S06]  /*e010*/  BRA `(.L_x_144) ;  /* 0x0000000000047947 */ /* 0x000fec0003800000 */
.L_x_145:
[----:B------:R1:W2:Y:S02]  /*e020*/  MUFU.RCP R4, R3 ;  /* 0x0000000300047308 */ /* 0x0002a40000001000 */
.L_x_144:
[----:B------:R-:W-:Y:S05]  /*e030*/  BSYNC B2 ;  /* 0x0000000000027941 */ /* 0x000fea0003800000 */
.L_x_142:
[----:B------:R-:W-:Y:S02]  /*e040*/  MOV R8, R12 ;  /* 0x0000000c00087202 */ /* 0x000fe40000000f00 */
[----:B------:R-:W-:-:S04]  /*e050*/  MOV R9, 0x0 ;  /* 0x0000000000097802 */ /* 0x000fc80000000f00 */
[----:B-12---:R-:W-:Y:S05]  /*e060*/  RET.REL.NODEC R8 `(_ZN7cutlass13device_kernelINS_4fmha6kernel28FmhaKernelTmaWarpSpecializedINS1_10collective30FmhaMainloopTmaWarpSpecializedINS_10bfloat16_tEffN4cute5tupleIJNS7_1CILi128EEESA_NS9_ILi96EEEEEENS8_IJiNS9_ILi1EEENS8_IJiiEEEEEESF_SF_NS4_14ResidualFusionEJNS2_6OptionILNS2_3TagE0ENS9_ILb1EEEEENSH_ILSI_2ESJ_EEEEENS4_15FmhaFwdEpilogueIS6_fNS8_IJNS9_ILi64EEESB_SA_EEEEENS2_23PersistentTileSchedulerEJSK_SL_EEEEEvNT_6ParamsE) ;  /* 0xffffff1c08e47950 */ /* 0x006fea0003c3ffff */
.L_x_146:
[----:B------:R-:W-:-:S00]  /*e070*/  BRA `(.L_x_146) ;  /* 0xfffffffc00fc7947 */ /* 0x000fc0000383ffff */
[----:B------:R-:W-:-:S00]  /*e080*/  NOP ;  /* 0x0000000000007918 */ /* 0x000fc00000000000 */
[----:B------:R-:W-:-:S00]  /*e090*/  NOP ;  /* 0x0000000000007918 */ /* 0x000fc00000000000 */
[----:B------:R-:W-:-:S00]  /*e0a0*/  NOP ;  /* 0x0000000000007918 */ /* 0x000fc00000000000 */
[----:B------:R-:W-:-:S00]  /*e0b0*/  NOP ;  /* 0x0000000000007918 */ /* 0x000fc00000000000 */
[----:B------:R-:W-:-:S00]  /*e0c0*/  NOP ;  /* 0x0000000000007918 */ /* 0x000fc00000000000 */
[----:B------:R-:W-:-:S00]  /*e0d0*/  NOP ;  /* 0x0000000000007918 */ /* 0x000fc00000000000 */
[----:B------:R-:W-:-:S00]  /*e0e0*/  NOP ;  /* 0x0000000000007918 */ /* 0x000fc00000000000 */
[----:B------:R-:W-:-:S00]  /*e0f0*/  NOP ;  /* 0x0000000000007918 */ /* 0x000fc00000000000 */
.L_x_147:


//--------------------- .nv.global.init           --------------------------
	.section	.nv.global.init,"aw",@progbits
.nv.global.init:
	.type		$str$24,@object
	.size		$str$24,($str$25 - $str$24)
$str$24:
        /*0000*/ 	.byte	0x28, 0x61, 0x64, 0x64, 0x72, 0x65, 0x73, 0x73, 0x20, 0x26, 0x20, 0x6d, 0x61, 0x73, 0x6b, 0x29
        /*0010*/ 	.byte	0x20, 0x3d, 0x3d, 0x20, 0x30, 0x00
	.type		$str$25,@object
	.size		$str$25,(__unnamed_1 - $str$25)
$str$25:
        /*0016*/ 	.byte	0x2f, 0x74, 0x6d, 0x70, 0x2f, 0x63, 0x75, 0x74, 0x6c, 0x61, 0x73, 0x73, 0x5f, 0x73, 0x77, 0x65
        /*0026*/ 	.byte	0x65, 0x70, 0x5f, 0x73, 0x72, 0x63, 0x2f, 0x69, 0x6e, 0x63, 0x6c, 0x75, 0x64, 0x65, 0x2f, 0x63
        /*0036*/ 	.byte	0x75, 0x74, 0x65, 0x2f, 0x70, 0x6f, 0x69, 0x6e, 0x74, 0x65, 0x72, 0x5f, 0x66, 0x6c, 0x61, 0x67
        /*0046*/ 	.byte	0x67, 0x65, 0x64, 0x2e, 0x68, 0x70, 0x70, 0x00
	.type		__unnamed_1,@object
	.size		__unnamed_1,(__unnamed_2 - __unnamed_1)
__unnamed_1:
        /*004e*/ 	.byte	0x61, 0x75, 0x74, 0x6f, 0x20, 0x63, 0x75, 0x74, 0x65, 0x3a, 0x3a, 0x61, 0x73, 0x5f, 0x70, 0x6f
        /* <DEDUP_REMOVED lines=27> */
        /*020e*/ 	.byte	0x32, 0x30, 0x34, 0x38, 0x3e, 0x3e, 0x3e, 0x3e, 0x3e, 0x5d, 0x00
	.type		__unnamed_2,@object
	.size		__unnamed_2,(.L_1 - __unnamed_2)
__unnamed_2:
        /* <DEDUP_REMOVED lines=29> */
.L_1:


//--------------------- .nv.shared._ZN7cutlass13device_kernelINS_4fmha6kernel28FmhaKernelTmaWarpSpecializedINS1_10collective30FmhaMainloopTmaWarpSpecializedINS_10bfloat16_tEffN4cute5tupleIJNS7_1CILi128EEESA_NS9_ILi96EEEEEENS8_IJiNS9_ILi1EEENS8_IJiiEEEEEESF_SF_NS4_14ResidualFusionEJNS2_6OptionILNS2_3TagE0ENS9_ILb1EEEEENSH_ILSI_2ESJ_EEEEENS4_15FmhaFwdEpilogueIS6_fNS8_IJNS9_ILi64EEESB_SA_EEEEENS2_23PersistentTileSchedulerEJSK_SL_EEEEEvNT_6ParamsE --------------------------
	.section	.nv.shared._ZN7cutlass13device_kernelINS_4fmha6kernel28FmhaKernelTmaWarpSpecializedINS1_10collective30FmhaMainloopTmaWarpSpecializedINS_10bfloat16_tEffN4cute5tupleIJNS7_1CILi128EEESA_NS9_ILi96EEEEEENS8_IJiNS9_ILi1EEENS8_IJiiEEEEEESF_SF_NS4_14ResidualFusionEJNS2_6OptionILNS2_3TagE0ENS9_ILb1EEEEENSH_ILSI_2ESJ_EEEEENS4_15FmhaFwdEpilogueIS6_fNS8_IJNS9_ILi64EEESB_SA_EEEEENS2_23PersistentTileSchedulerEJSK_SL_EEEEEvNT_6ParamsE,"aw",@nobits
	.sectionflags	@""
	.align	16
	.zero		1024


//--------------------- .nv.shared.reserved.0     --------------------------
	.section	.nv.shared.reserved.0,"aw",@nobits
	.weak		__nv_reservedSMEM_offset_0_alias
	.size		__nv_reservedSMEM_offset_0_alias, 0, 0
	.other		__nv_reservedSMEM_offset_0_alias,@"STO_CUDA_RESERVED_SHARED STV_DEFAULT"
__nv_reservedSMEM_offset_0_alias:
	.zero		0


//--------------------- .nv.global                --------------------------
	.section	.nv.global,"aw",@nobits
.nv.global:
	.type		_ZN39_INTERNAL_63bae34e_4_k_cu_2d9d40d2_35464cute1_E,@object
	.size		_ZN39_INTERNAL_63bae34e_4_k_cu_2d9d40d2_35464cute1_E,(_ZN39_INTERNAL_63bae34e_4_k_cu_2d9d40d2_35464cuda3std3__45__cpo6cbeginE - _ZN39_INTERNAL_63bae34e_4_k_cu_2d9d40d2_35464cute1_E)
_ZN39_INTERNAL_63bae34e_4_k_cu_2d9d40d2_35464cute1_E:
	.zero		1
	.type		_ZN39_INTERNAL_63bae34e_4_k_cu_2d9d40d2_35464cuda3std3__45__cpo6cbeginE,@object
	.size		_ZN39_INTERNAL_63bae34e_4_k_cu_2d9d40d2_35464cuda3std3__45__cpo6cbeginE,(_ZN39_INTERNAL_63bae34e_4_k_cu_2d9d40d2_35464cuda3std3__48in_placeE - _ZN39_INTERNAL_63bae34e_4_k_cu_2d9d40d2_35464cuda3std3__45__cpo6cbeginE)
_ZN39_INTERNAL_63bae34e_4_k_cu_2d9d40d2_35464cuda3std3__45__cpo6cbeginE:
	.zero		1
	.type		_ZN39_INTERNAL_63bae34e_4_k_cu_2d9d40d2_35464cuda3std3__48in_placeE,@object
	.size		_ZN39_INTERNAL_63bae34e_4_k_cu_2d9d40d2_35464cuda3std3__48in_placeE,(_ZN39_INTERNAL_63bae34e_4_k_cu_2d9d40d2_35464cuda3std6ranges3__45__cpo9iter_moveE - _ZN39_INTERNAL_63bae34e_4_k_cu_2d9d40d2_35464cuda3std3__48in_placeE)
_ZN39_INTERNAL_63bae34e_4_k_cu_2d9d40d2_35464cuda3std3__48in_placeE:
	.zero		1
	.type		_ZN39_INTERNAL_63bae34e_4_k_cu_2d9d40d2_35464cuda3std6ranges3__45__cpo9iter_moveE,@object
	.size		_ZN39_INTERNAL_63bae34e_4_k_cu_2d9d40d2_35464cuda3std6ranges3__45__cpo9iter_moveE,(_ZN39_INTERNAL_63bae34e_4_k_cu_2d9d40d2_35464cuda3std3__45__cpo5beginE - _ZN39_INTERNAL_63bae34e_4_k_cu_2d9d40d2_35464cuda3std6ranges3__45__cpo9iter_moveE)
_ZN39_INTERNAL_63bae34e_4_k_cu_2d9d40d2_35464cuda3std6ranges3__45__cpo9iter_moveE:
	.zero		1
	.type		_ZN39_INTERNAL_63bae34e_4_k_cu_2d9d40d2_35464cuda3std3__45__cpo5beginE,@object
	.size		_ZN39_INTERNAL_63bae34e_4_k_cu_2d9d40d2_35464cuda3std3__45__cpo5beginE,(_ZN39_INTERNAL_63bae34e_4_k_cu_2d9d40d2_35464cuda3std3__441_GLOBAL__N__63bae34e_4_k_cu_2d9d40d2_35466ignoreE - _ZN39_INTERNAL_63bae34e_4_k_cu_2d9d40d2_35464cuda3std3__45__cpo5beginE)
_ZN39_INTERNAL_63bae34e_4_k_cu_2d9d40d2_35464cuda3std3__45__cpo5beginE:
	.zero		1
	.type		_ZN39_INTERNAL_63bae34e_4_k_cu_2d9d40d2_35464cuda3std3__441_GLOBAL__N__63bae34e_4_k_cu_2d9d40d2_35466ignoreE,@object
	.size		_ZN39_INTERNAL_63bae34e_4_k_cu_2d9d40d2_35464cuda3std3__441_GLOBAL__N__63bae34e_4_k_cu_2d9d40d2_35466ignoreE,(_ZN39_INTERNAL_63bae34e_4_k_cu_2d9d40d2_35464cute7productE - _ZN39_INTERNAL_63bae34e_4_k_cu_2d9d40d2_35464cuda3std3__441_GLOBAL__N__63bae34e_4_k_cu_2d9d40d2_35466ignoreE)
_ZN39_INTERNAL_63bae34e_4_k_cu_2d9d40d2_35464cuda3std3__441_GLOBAL__N__63bae34e_4_k_cu_2d9d40d2_35466ignoreE:
	.zero		1
	.type		_ZN39_INTERNAL_63bae34e_4_k_cu_2d9d40d2_35464cute7productE,@object
	.size		_ZN39_INTERNAL_63bae34e_4_k_cu_2d9d40d2_35464cute7productE,(_ZN39_INTERNAL_63bae34e_4_k_cu_2d9d40d2_35464cuda3std3__45__cpo3endE - _ZN39_INTERNAL_63bae34e_4_k_cu_2d9d40d2_35464cute7productE)
_ZN39_INTERNAL_63bae34e_4_k_cu_2d9d40d2_35464cute7productE:
	.zero		1
	.type		_ZN39_INTERNAL_63bae34e_4_k_cu_2d9d40d2_35464cuda3std3__45__cpo3endE,@object
	.size		_ZN39_INTERNAL_63bae34e_4_k_cu_2d9d40d2_35464cuda3std3__45__cpo3endE,(_ZN39_INTERNAL_63bae34e_4_k_cu_2d9d40d2_35464cuda3std3__419piecewise_constructE - _ZN39_INTERNAL_63bae34e_4_k_cu_2d9d40d2_35464cuda3std3__45__cpo3endE)
_ZN39_INTERNAL_63bae34e_4_k_cu_2d9d40d2_35464cuda3std3__45__cpo3endE:
	.zero		1
	.type		_ZN39_INTERNAL_63bae34e_4_k_cu_2d9d40d2_35464cuda3std3__419piecewise_constructE,@object
	.size		_ZN39_INTERNAL_63bae34e_4_k_cu_2d9d40d2_35464cuda3std3__419piecewise_constructE,(_ZN39_INTERNAL_63bae34e_4_k_cu_2d9d40d2_35464cuda3std3__45__cpo4cendE - _ZN39_INTERNAL_63bae34e_4_k_cu_2d9d40d2_35464cuda3std3__419piecewise_constructE)
_ZN39_INTERNAL_63bae34e_4_k_cu_2d9d40d2_35464cuda3std3__419piecewise_constructE:
	.zero		1
	.type		_ZN39_INTERNAL_63bae34e_4_k_cu_2d9d40d2_35464cuda3std3__45__cpo4cendE,@object
	.size		_ZN39_INTERNAL_63bae34e_4_k_cu_2d9d40d2_35464cuda3std3__45__cpo4cendE,(_ZN39_INTERNAL_63bae34e_4_k_cu_2d9d40d2_35464cuda3std6ranges3__45__cpo4swapE - _ZN39_INTERNAL_63bae34e_4_k_cu_2d9d40d2_35464cuda3std3__45__cpo4cendE)
_ZN39_INTERNAL_63bae34e_4_k_cu_2d9d40d2_35464cuda3std3__45__cpo4cendE:
	.zero		1
	.type		_ZN39_INTERNAL_63bae34e_4_k_cu_2d9d40d2_35464cuda3std6ranges3__45__cpo4swapE,@object
	.size		_ZN39_INTERNAL_63bae34e_4_k_cu_2d9d40d2_35464cuda3std6ranges3__45__cpo4swapE,(.L_9 - _ZN39_INTERNAL_63bae34e_4_k_cu_2d9d40d2_35464cuda3std6ranges3__45__cpo4swapE)
_ZN39_INTERNAL_63bae34e_4_k_cu_2d9d40d2_35464cuda3std6ranges3__45__cpo4swapE:
	.zero		1
.L_9:


//--------------------- .nv.constant0._ZN7cutlass13device_kernelINS_4fmha6kernel28FmhaKernelTmaWarpSpecializedINS1_10collective30FmhaMainloopTmaWarpSpecializedINS_10bfloat16_tEffN4cute5tupleIJNS7_1CILi128EEESA_NS9_ILi96EEEEEENS8_IJiNS9_ILi1EEENS8_IJiiEEEEEESF_SF_NS4_14ResidualFusionEJNS2_6OptionILNS2_3TagE0ENS9_ILb1EEEEENSH_ILSI_2ESJ_EEEEENS4_15FmhaFwdEpilogueIS6_fNS8_IJNS9_ILi64EEESB_SA_EEEEENS2_23PersistentTileSchedulerEJSK_SL_EEEEEvNT_6ParamsE --------------------------
	.section	.nv.constant0._ZN7cutlass13device_kernelINS_4fmha6kernel28FmhaKernelTmaWarpSpecializedINS1_10collective30FmhaMainloopTmaWarpSpecializedINS_10bfloat16_tEffN4cute5tupleIJNS7_1CILi128EEESA_NS9_ILi96EEEEEENS8_IJiNS9_ILi1EEENS8_IJiiEEEEEESF_SF_NS4_14ResidualFusionEJNS2_6OptionILNS2_3TagE0ENS9_ILb1EEEEENSH_ILSI_2ESJ_EEEEENS4_15FmhaFwdEpilogueIS6_fNS8_IJNS9_ILi64EEESB_SA_EEEEENS2_23PersistentTileSchedulerEJSK_SL_EEEEEvNT_6ParamsE,"a",@progbits
	.sectionflags	@""
	.align	4
.nv.constant0._ZN7cutlass13device_kernelINS_4fmha6kernel28FmhaKernelTmaWarpSpecializedINS1_10collective30FmhaMainloopTmaWarpSpecializedINS_10bfloat16_tEffN4cute5tupleIJNS7_1CILi128EEESA_NS9_ILi96EEEEEENS8_IJiNS9_ILi1EEENS8_IJiiEEEEEESF_SF_NS4_14ResidualFusionEJNS2_6OptionILNS2_3TagE0ENS9_ILb1EEEEENSH_ILSI_2ESJ_EEEEENS4_15FmhaFwdEpilogueIS6_fNS8_IJNS9_ILi64EEESB_SA_EEEEENS2_23PersistentTileSchedulerEJSK_SL_EEEEEvNT_6ParamsE:
	.zero		2688


//--------------------- SYMBOLS --------------------------

	.type		.nv.reservedSmem.offset0,@object
	.size		.nv.reservedSmem.offset0,0x4
	.type		__assertfail,@function
